//
// Generated by NVIDIA NVVM Compiler
//
// Compiler Build ID: CL-36424714
// Cuda compilation tools, release 13.0, V13.0.88
// Based on NVVM 20.0.0
//

.version 9.0
.target sm_100
.address_size 64

	// .globl	_Z4mm_8PfS_S_i
// _ZZ4mm_8PfS_S_iE2sA has been demoted
// _ZZ4mm_8PfS_S_iE2sB has been demoted

.visible .entry _Z4mm_8PfS_S_i(
	.param .u64 .ptr .align 1 _Z4mm_8PfS_S_i_param_0,
	.param .u64 .ptr .align 1 _Z4mm_8PfS_S_i_param_1,
	.param .u64 .ptr .align 1 _Z4mm_8PfS_S_i_param_2,
	.param .u32 _Z4mm_8PfS_S_i_param_3
)
{
	.reg .pred 	%p<4>;
	.reg .b16 	%rs<4>;
	.reg .b32 	%r<143>;
	.reg .b32 	%f<1155>;
	.reg .b64 	%rd<76>;
	// demoted variable
	.shared .align 4 .b8 _ZZ4mm_8PfS_S_iE2sA[4096];
	// demoted variable
	.shared .align 4 .b8 _ZZ4mm_8PfS_S_iE2sB[4096];
	ld.param.u64 	%rd1, [_Z4mm_8PfS_S_i_param_0];
	ld.param.u64 	%rd2, [_Z4mm_8PfS_S_i_param_1];
	ld.param.u32 	%r8, [_Z4mm_8PfS_S_i_param_3];
	cvta.to.global.u64 	%rd4, %rd2;
	cvta.to.global.u64 	%rd5, %rd1;
	mov.u32 	%r9, %ctaid.y;
	shl.b32 	%r10, %r9, 7;
	mov.u32 	%r11, %tid.x;
	shr.u32 	%r12, %r11, 1;
	add.s32 	%r13, %r10, %r12;
	mul.lo.s32 	%r14, %r8, %r13;
	and.b32  	%r15, %r11, 1;
	shr.u32 	%r16, %r14, 2;
	add.s32 	%r17, %r16, %r15;
	cvt.u64.u32 	%rd6, %r17;
	shl.b64 	%rd7, %rd6, 4;
	and.b64  	%rd8, %rd7, 17179869168;
	add.s64 	%rd9, %rd5, %rd8;
	ld.global.v4.f32 	{%f1147, %f1148, %f1149, %f1150}, [%rd9];
	shr.u32 	%r18, %r11, 5;
	mov.u32 	%r19, %ctaid.x;
	shl.b32 	%r20, %r19, 7;
	mad.lo.s32 	%r21, %r8, %r18, %r20;
	and.b32  	%r22, %r11, 31;
	shr.u32 	%r23, %r21, 2;
	add.s32 	%r24, %r23, %r22;
	cvt.u64.u32 	%rd10, %r24;
	shl.b64 	%rd11, %rd10, 4;
	and.b64  	%rd12, %rd11, 17179869168;
	add.s64 	%rd13, %rd4, %rd12;
	ld.global.v4.f32 	{%f1154, %f1153, %f1152, %f1151}, [%rd13];
	setp.lt.s32 	%p1, %r8, 16;
	mov.f32 	%f1019, 0f00000000;
	mov.f32 	%f1020, %f1019;
	mov.f32 	%f1021, %f1019;
	mov.f32 	%f1022, %f1019;
	mov.f32 	%f1023, %f1019;
	mov.f32 	%f1024, %f1019;
	mov.f32 	%f1025, %f1019;
	mov.f32 	%f1026, %f1019;
	mov.f32 	%f1027, %f1019;
	mov.f32 	%f1028, %f1019;
	mov.f32 	%f1029, %f1019;
	mov.f32 	%f1030, %f1019;
	mov.f32 	%f1031, %f1019;
	mov.f32 	%f1032, %f1019;
	mov.f32 	%f1033, %f1019;
	mov.f32 	%f1034, %f1019;
	mov.f32 	%f1035, %f1019;
	mov.f32 	%f1036, %f1019;
	mov.f32 	%f1037, %f1019;
	mov.f32 	%f1038, %f1019;
	mov.f32 	%f1039, %f1019;
	mov.f32 	%f1040, %f1019;
	mov.f32 	%f1041, %f1019;
	mov.f32 	%f1042, %f1019;
	mov.f32 	%f1043, %f1019;
	mov.f32 	%f1044, %f1019;
	mov.f32 	%f1045, %f1019;
	mov.f32 	%f1046, %f1019;
	mov.f32 	%f1047, %f1019;
	mov.f32 	%f1048, %f1019;
	mov.f32 	%f1049, %f1019;
	mov.f32 	%f1050, %f1019;
	mov.f32 	%f1051, %f1019;
	mov.f32 	%f1052, %f1019;
	mov.f32 	%f1053, %f1019;
	mov.f32 	%f1054, %f1019;
	mov.f32 	%f1055, %f1019;
	mov.f32 	%f1056, %f1019;
	mov.f32 	%f1057, %f1019;
	mov.f32 	%f1058, %f1019;
	mov.f32 	%f1059, %f1019;
	mov.f32 	%f1060, %f1019;
	mov.f32 	%f1061, %f1019;
	mov.f32 	%f1062, %f1019;
	mov.f32 	%f1063, %f1019;
	mov.f32 	%f1064, %f1019;
	mov.f32 	%f1065, %f1019;
	mov.f32 	%f1066, %f1019;
	mov.f32 	%f1067, %f1019;
	mov.f32 	%f1068, %f1019;
	mov.f32 	%f1069, %f1019;
	mov.f32 	%f1070, %f1019;
	mov.f32 	%f1071, %f1019;
	mov.f32 	%f1072, %f1019;
	mov.f32 	%f1073, %f1019;
	mov.f32 	%f1074, %f1019;
	mov.f32 	%f1075, %f1019;
	mov.f32 	%f1076, %f1019;
	mov.f32 	%f1077, %f1019;
	mov.f32 	%f1078, %f1019;
	mov.f32 	%f1079, %f1019;
	mov.f32 	%f1080, %f1019;
	mov.f32 	%f1081, %f1019;
	mov.f32 	%f1082, %f1019;
	@%p1 bra 	$L__BB0_5;
	mov.b32 	%r140, 0;
	mov.f32 	%f1019, 0f00000000;
	shl.b32 	%r28, %r11, 4;
	and.b32  	%r29, %r28, 15360;
	cvt.u16.u32 	%rs1, %r11;
	shr.u16 	%rs2, %rs1, 3;
	and.b16  	%rs3, %rs2, 3;
$L__BB0_2:
	ld.param.u32 	%r137, [_Z4mm_8PfS_S_i_param_3];
	ld.param.u64 	%rd74, [_Z4mm_8PfS_S_i_param_1];
	ld.param.u64 	%rd73, [_Z4mm_8PfS_S_i_param_0];
	mul.wide.u16 	%r30, %rs3, 32;
	or.b32  	%r31, %r29, %r30;
	mov.u32 	%r32, _ZZ4mm_8PfS_S_iE2sA;
	add.s32 	%r33, %r31, %r32;
	add.s32 	%r141, %r33, 512;
	and.b32  	%r34, %r11, 1;
	add.s32 	%r35, %r32, %r28;
	st.shared.v4.f32 	[%r35], {%f1147, %f1148, %f1149, %f1150};
	and.b32  	%r36, %r11, 31;
	mov.u32 	%r37, _ZZ4mm_8PfS_S_iE2sB;
	add.s32 	%r38, %r37, %r28;
	st.shared.v4.f32 	[%r38], {%f1154, %f1153, %f1152, %f1151};
	shl.b32 	%r39, %r140, 3;
	add.s32 	%r40, %r39, 8;
	mov.u32 	%r41, %ctaid.y;
	shl.b32 	%r42, %r41, 7;
	shr.u32 	%r43, %r11, 1;
	add.s32 	%r44, %r42, %r43;
	mad.lo.s32 	%r45, %r137, %r44, %r40;
	shr.u32 	%r46, %r45, 2;
	add.s32 	%r47, %r46, %r34;
	cvta.to.global.u64 	%rd14, %rd73;
	cvt.u64.u32 	%rd15, %r47;
	shl.b64 	%rd16, %rd15, 4;
	and.b64  	%rd17, %rd16, 17179869168;
	add.s64 	%rd18, %rd14, %rd17;
	ld.global.v4.f32 	{%f1147, %f1148, %f1149, %f1150}, [%rd18];
	shr.u32 	%r48, %r11, 5;
	add.s32 	%r49, %r40, %r48;
	mov.u32 	%r50, %ctaid.x;
	shl.b32 	%r51, %r50, 7;
	mad.lo.s32 	%r52, %r49, %r137, %r51;
	shr.u32 	%r53, %r52, 2;
	add.s32 	%r54, %r53, %r36;
	cvta.to.global.u64 	%rd19, %rd74;
	cvt.u64.u32 	%rd20, %r54;
	shl.b64 	%rd21, %rd20, 4;
	and.b64  	%rd22, %rd21, 17179869168;
	add.s64 	%rd23, %rd19, %rd22;
	ld.global.v4.f32 	{%f1154, %f1153, %f1152, %f1151}, [%rd23];
	bar.sync 	0;
	mov.b32 	%r142, 128;
$L__BB0_3:
	ld.shared.f32 	%f291, [%r141+-512];
	ld.shared.f32 	%f292, [%r141];
	mov.u32 	%r55, %tid.x;
	shl.b32 	%r56, %r55, 3;
	and.b32  	%r57, %r56, 256;
	shl.b32 	%r58, %r55, 4;
	and.b32  	%r59, %r58, 112;
	or.b32  	%r60, %r57, %r59;
	mov.u32 	%r61, _ZZ4mm_8PfS_S_iE2sB;
	add.s32 	%r62, %r61, %r60;
	add.s32 	%r63, %r62, %r142;
	ld.shared.f32 	%f293, [%r63+-128];
	ld.shared.f32 	%f294, [%r63];
	ld.shared.f32 	%f295, [%r141+-480];
	ld.shared.f32 	%f296, [%r141+32];
	ld.shared.f32 	%f297, [%r63+-124];
	ld.shared.f32 	%f298, [%r63+4];
	ld.shared.f32 	%f299, [%r141+-448];
	ld.shared.f32 	%f300, [%r141+64];
	ld.shared.f32 	%f301, [%r63+-120];
	ld.shared.f32 	%f302, [%r63+8];
	ld.shared.f32 	%f303, [%r141+-416];
	ld.shared.f32 	%f304, [%r141+96];
	ld.shared.f32 	%f305, [%r63+-116];
	ld.shared.f32 	%f306, [%r63+12];
	fma.rn.f32 	%f1082, %f291, %f293, %f1082;
	fma.rn.f32 	%f1081, %f291, %f297, %f1081;
	fma.rn.f32 	%f1080, %f291, %f301, %f1080;
	fma.rn.f32 	%f1079, %f291, %f305, %f1079;
	fma.rn.f32 	%f1078, %f291, %f294, %f1078;
	fma.rn.f32 	%f1077, %f291, %f298, %f1077;
	fma.rn.f32 	%f1076, %f291, %f302, %f1076;
	fma.rn.f32 	%f1075, %f291, %f306, %f1075;
	fma.rn.f32 	%f1074, %f295, %f293, %f1074;
	fma.rn.f32 	%f1073, %f295, %f297, %f1073;
	fma.rn.f32 	%f1072, %f295, %f301, %f1072;
	fma.rn.f32 	%f1071, %f295, %f305, %f1071;
	fma.rn.f32 	%f1070, %f295, %f294, %f1070;
	fma.rn.f32 	%f1069, %f295, %f298, %f1069;
	fma.rn.f32 	%f1068, %f295, %f302, %f1068;
	fma.rn.f32 	%f1067, %f295, %f306, %f1067;
	fma.rn.f32 	%f1066, %f299, %f293, %f1066;
	fma.rn.f32 	%f1065, %f299, %f297, %f1065;
	fma.rn.f32 	%f1064, %f299, %f301, %f1064;
	fma.rn.f32 	%f1063, %f299, %f305, %f1063;
	fma.rn.f32 	%f1062, %f299, %f294, %f1062;
	fma.rn.f32 	%f1061, %f299, %f298, %f1061;
	fma.rn.f32 	%f1060, %f299, %f302, %f1060;
	fma.rn.f32 	%f1059, %f299, %f306, %f1059;
	fma.rn.f32 	%f1058, %f303, %f293, %f1058;
	fma.rn.f32 	%f1057, %f303, %f297, %f1057;
	fma.rn.f32 	%f1056, %f303, %f301, %f1056;
	fma.rn.f32 	%f1055, %f303, %f305, %f1055;
	fma.rn.f32 	%f1054, %f303, %f294, %f1054;
	fma.rn.f32 	%f1053, %f303, %f298, %f1053;
	fma.rn.f32 	%f1052, %f303, %f302, %f1052;
	fma.rn.f32 	%f1051, %f303, %f306, %f1051;
	fma.rn.f32 	%f1050, %f292, %f293, %f1050;
	fma.rn.f32 	%f1049, %f292, %f297, %f1049;
	fma.rn.f32 	%f1048, %f292, %f301, %f1048;
	fma.rn.f32 	%f1047, %f292, %f305, %f1047;
	fma.rn.f32 	%f1046, %f292, %f294, %f1046;
	fma.rn.f32 	%f1045, %f292, %f298, %f1045;
	fma.rn.f32 	%f1044, %f292, %f302, %f1044;
	fma.rn.f32 	%f1043, %f292, %f306, %f1043;
	fma.rn.f32 	%f1042, %f296, %f293, %f1042;
	fma.rn.f32 	%f1041, %f296, %f297, %f1041;
	fma.rn.f32 	%f1040, %f296, %f301, %f1040;
	fma.rn.f32 	%f1039, %f296, %f305, %f1039;
	fma.rn.f32 	%f1038, %f296, %f294, %f1038;
	fma.rn.f32 	%f1037, %f296, %f298, %f1037;
	fma.rn.f32 	%f1036, %f296, %f302, %f1036;
	fma.rn.f32 	%f1035, %f296, %f306, %f1035;
	fma.rn.f32 	%f1034, %f300, %f293, %f1034;
	fma.rn.f32 	%f1033, %f300, %f297, %f1033;
	fma.rn.f32 	%f1032, %f300, %f301, %f1032;
	fma.rn.f32 	%f1031, %f300, %f305, %f1031;
	fma.rn.f32 	%f1030, %f300, %f294, %f1030;
	fma.rn.f32 	%f1029, %f300, %f298, %f1029;
	fma.rn.f32 	%f1028, %f300, %f302, %f1028;
	fma.rn.f32 	%f1027, %f300, %f306, %f1027;
	fma.rn.f32 	%f1026, %f304, %f293, %f1026;
	fma.rn.f32 	%f1025, %f304, %f297, %f1025;
	fma.rn.f32 	%f1024, %f304, %f301, %f1024;
	fma.rn.f32 	%f1023, %f304, %f305, %f1023;
	fma.rn.f32 	%f1022, %f304, %f294, %f1022;
	fma.rn.f32 	%f1021, %f304, %f298, %f1021;
	fma.rn.f32 	%f1020, %f304, %f302, %f1020;
	fma.rn.f32 	%f1019, %f304, %f306, %f1019;
	add.s32 	%r142, %r142, 512;
	add.s32 	%r141, %r141, 4;
	setp.ne.s32 	%p2, %r142, 4224;
	@%p2 bra 	$L__BB0_3;
	ld.param.u32 	%r138, [_Z4mm_8PfS_S_i_param_3];
	add.s32 	%r7, %r140, 1;
	bar.sync 	0;
	shr.u32 	%r64, %r138, 3;
	add.s32 	%r65, %r64, -2;
	setp.ne.s32 	%p3, %r140, %r65;
	mov.u32 	%r140, %r7;
	@%p3 bra 	$L__BB0_2;
$L__BB0_5:
	ld.param.u32 	%r139, [_Z4mm_8PfS_S_i_param_3];
	ld.param.u64 	%rd75, [_Z4mm_8PfS_S_i_param_2];
	mov.u32 	%r66, %tid.x;
	mov.u32 	%r67, _ZZ4mm_8PfS_S_iE2sA;
	shl.b32 	%r68, %r66, 4;
	add.s32 	%r69, %r67, %r68;
	st.shared.v4.f32 	[%r69], {%f1147, %f1148, %f1149, %f1150};
	mov.u32 	%r70, _ZZ4mm_8PfS_S_iE2sB;
	add.s32 	%r71, %r70, %r68;
	st.shared.v4.f32 	[%r71], {%f1154, %f1153, %f1152, %f1151};
	shr.u32 	%r72, %r66, 1;
	and.b32  	%r73, %r72, 480;
	shr.u32 	%r74, %r66, 3;
	and.b32  	%r75, %r74, 3;
	or.b32  	%r76, %r73, %r75;
	and.b32  	%r77, %r66, 7;
	shl.b32 	%r78, %r66, 2;
	and.b32  	%r79, %r78, 28;
	shl.b32 	%r80, %r76, 5;
	add.s32 	%r81, %r67, %r80;
	ld.shared.f32 	%f307, [%r81];
	ld.shared.f32 	%f308, [%r81+512];
	and.b32  	%r82, %r68, 112;
	shl.b32 	%r83, %r66, 3;
	and.b32  	%r84, %r83, 256;
	or.b32  	%r85, %r84, %r82;
	add.s32 	%r86, %r70, %r85;
	ld.shared.f32 	%f309, [%r86];
	ld.shared.f32 	%f310, [%r86+128];
	ld.shared.f32 	%f311, [%r81+32];
	ld.shared.f32 	%f312, [%r81+544];
	ld.shared.f32 	%f313, [%r86+4];
	ld.shared.f32 	%f314, [%r86+132];
	ld.shared.f32 	%f315, [%r81+64];
	ld.shared.f32 	%f316, [%r81+576];
	ld.shared.f32 	%f317, [%r86+8];
	ld.shared.f32 	%f318, [%r86+136];
	ld.shared.f32 	%f319, [%r81+96];
	ld.shared.f32 	%f320, [%r81+608];
	ld.shared.f32 	%f321, [%r86+12];
	ld.shared.f32 	%f322, [%r86+140];
	fma.rn.f32 	%f323, %f307, %f309, %f1082;
	fma.rn.f32 	%f324, %f307, %f313, %f1081;
	fma.rn.f32 	%f325, %f307, %f317, %f1080;
	fma.rn.f32 	%f326, %f307, %f321, %f1079;
	fma.rn.f32 	%f327, %f307, %f310, %f1078;
	fma.rn.f32 	%f328, %f307, %f314, %f1077;
	fma.rn.f32 	%f329, %f307, %f318, %f1076;
	fma.rn.f32 	%f330, %f307, %f322, %f1075;
	fma.rn.f32 	%f331, %f311, %f309, %f1074;
	fma.rn.f32 	%f332, %f311, %f313, %f1073;
	fma.rn.f32 	%f333, %f311, %f317, %f1072;
	fma.rn.f32 	%f334, %f311, %f321, %f1071;
	fma.rn.f32 	%f335, %f311, %f310, %f1070;
	fma.rn.f32 	%f336, %f311, %f314, %f1069;
	fma.rn.f32 	%f337, %f311, %f318, %f1068;
	fma.rn.f32 	%f338, %f311, %f322, %f1067;
	fma.rn.f32 	%f339, %f315, %f309, %f1066;
	fma.rn.f32 	%f340, %f315, %f313, %f1065;
	fma.rn.f32 	%f341, %f315, %f317, %f1064;
	fma.rn.f32 	%f342, %f315, %f321, %f1063;
	fma.rn.f32 	%f343, %f315, %f310, %f1062;
	fma.rn.f32 	%f344, %f315, %f314, %f1061;
	fma.rn.f32 	%f345, %f315, %f318, %f1060;
	fma.rn.f32 	%f346, %f315, %f322, %f1059;
	fma.rn.f32 	%f347, %f319, %f309, %f1058;
	fma.rn.f32 	%f348, %f319, %f313, %f1057;
	fma.rn.f32 	%f349, %f319, %f317, %f1056;
	fma.rn.f32 	%f350, %f319, %f321, %f1055;
	fma.rn.f32 	%f351, %f319, %f310, %f1054;
	fma.rn.f32 	%f352, %f319, %f314, %f1053;
	fma.rn.f32 	%f353, %f319, %f318, %f1052;
	fma.rn.f32 	%f354, %f319, %f322, %f1051;
	fma.rn.f32 	%f355, %f308, %f309, %f1050;
	fma.rn.f32 	%f356, %f308, %f313, %f1049;
	fma.rn.f32 	%f357, %f308, %f317, %f1048;
	fma.rn.f32 	%f358, %f308, %f321, %f1047;
	fma.rn.f32 	%f359, %f308, %f310, %f1046;
	fma.rn.f32 	%f360, %f308, %f314, %f1045;
	fma.rn.f32 	%f361, %f308, %f318, %f1044;
	fma.rn.f32 	%f362, %f308, %f322, %f1043;
	fma.rn.f32 	%f363, %f312, %f309, %f1042;
	fma.rn.f32 	%f364, %f312, %f313, %f1041;
	fma.rn.f32 	%f365, %f312, %f317, %f1040;
	fma.rn.f32 	%f366, %f312, %f321, %f1039;
	fma.rn.f32 	%f367, %f312, %f310, %f1038;
	fma.rn.f32 	%f368, %f312, %f314, %f1037;
	fma.rn.f32 	%f369, %f312, %f318, %f1036;
	fma.rn.f32 	%f370, %f312, %f322, %f1035;
	fma.rn.f32 	%f371, %f316, %f309, %f1034;
	fma.rn.f32 	%f372, %f316, %f313, %f1033;
	fma.rn.f32 	%f373, %f316, %f317, %f1032;
	fma.rn.f32 	%f374, %f316, %f321, %f1031;
	fma.rn.f32 	%f375, %f316, %f310, %f1030;
	fma.rn.f32 	%f376, %f316, %f314, %f1029;
	fma.rn.f32 	%f377, %f316, %f318, %f1028;
	fma.rn.f32 	%f378, %f316, %f322, %f1027;
	fma.rn.f32 	%f379, %f320, %f309, %f1026;
	fma.rn.f32 	%f380, %f320, %f313, %f1025;
	fma.rn.f32 	%f381, %f320, %f317, %f1024;
	fma.rn.f32 	%f382, %f320, %f321, %f1023;
	fma.rn.f32 	%f383, %f320, %f310, %f1022;
	fma.rn.f32 	%f384, %f320, %f314, %f1021;
	fma.rn.f32 	%f385, %f320, %f318, %f1020;
	fma.rn.f32 	%f386, %f320, %f322, %f1019;
	ld.shared.f32 	%f387, [%r81+4];
	ld.shared.f32 	%f388, [%r81+516];
	ld.shared.f32 	%f389, [%r86+512];
	ld.shared.f32 	%f390, [%r86+640];
	ld.shared.f32 	%f391, [%r81+36];
	ld.shared.f32 	%f392, [%r81+548];
	ld.shared.f32 	%f393, [%r86+516];
	ld.shared.f32 	%f394, [%r86+644];
	ld.shared.f32 	%f395, [%r81+68];
	ld.shared.f32 	%f396, [%r81+580];
	ld.shared.f32 	%f397, [%r86+520];
	ld.shared.f32 	%f398, [%r86+648];
	ld.shared.f32 	%f399, [%r81+100];
	ld.shared.f32 	%f400, [%r81+612];
	ld.shared.f32 	%f401, [%r86+524];
	ld.shared.f32 	%f402, [%r86+652];
	fma.rn.f32 	%f403, %f387, %f389, %f323;
	fma.rn.f32 	%f404, %f387, %f393, %f324;
	fma.rn.f32 	%f405, %f387, %f397, %f325;
	fma.rn.f32 	%f406, %f387, %f401, %f326;
	fma.rn.f32 	%f407, %f387, %f390, %f327;
	fma.rn.f32 	%f408, %f387, %f394, %f328;
	fma.rn.f32 	%f409, %f387, %f398, %f329;
	fma.rn.f32 	%f410, %f387, %f402, %f330;
	fma.rn.f32 	%f411, %f391, %f389, %f331;
	fma.rn.f32 	%f412, %f391, %f393, %f332;
	fma.rn.f32 	%f413, %f391, %f397, %f333;
	fma.rn.f32 	%f414, %f391, %f401, %f334;
	fma.rn.f32 	%f415, %f391, %f390, %f335;
	fma.rn.f32 	%f416, %f391, %f394, %f336;
	fma.rn.f32 	%f417, %f391, %f398, %f337;
	fma.rn.f32 	%f418, %f391, %f402, %f338;
	fma.rn.f32 	%f419, %f395, %f389, %f339;
	fma.rn.f32 	%f420, %f395, %f393, %f340;
	fma.rn.f32 	%f421, %f395, %f397, %f341;
	fma.rn.f32 	%f422, %f395, %f401, %f342;
	fma.rn.f32 	%f423, %f395, %f390, %f343;
	fma.rn.f32 	%f424, %f395, %f394, %f344;
	fma.rn.f32 	%f425, %f395, %f398, %f345;
	fma.rn.f32 	%f426, %f395, %f402, %f346;
	fma.rn.f32 	%f427, %f399, %f389, %f347;
	fma.rn.f32 	%f428, %f399, %f393, %f348;
	fma.rn.f32 	%f429, %f399, %f397, %f349;
	fma.rn.f32 	%f430, %f399, %f401, %f350;
	fma.rn.f32 	%f431, %f399, %f390, %f351;
	fma.rn.f32 	%f432, %f399, %f394, %f352;
	fma.rn.f32 	%f433, %f399, %f398, %f353;
	fma.rn.f32 	%f434, %f399, %f402, %f354;
	fma.rn.f32 	%f435, %f388, %f389, %f355;
	fma.rn.f32 	%f436, %f388, %f393, %f356;
	fma.rn.f32 	%f437, %f388, %f397, %f357;
	fma.rn.f32 	%f438, %f388, %f401, %f358;
	fma.rn.f32 	%f439, %f388, %f390, %f359;
	fma.rn.f32 	%f440, %f388, %f394, %f360;
	fma.rn.f32 	%f441, %f388, %f398, %f361;
	fma.rn.f32 	%f442, %f388, %f402, %f362;
	fma.rn.f32 	%f443, %f392, %f389, %f363;
	fma.rn.f32 	%f444, %f392, %f393, %f364;
	fma.rn.f32 	%f445, %f392, %f397, %f365;
	fma.rn.f32 	%f446, %f392, %f401, %f366;
	fma.rn.f32 	%f447, %f392, %f390, %f367;
	fma.rn.f32 	%f448, %f392, %f394, %f368;
	fma.rn.f32 	%f449, %f392, %f398, %f369;
	fma.rn.f32 	%f450, %f392, %f402, %f370;
	fma.rn.f32 	%f451, %f396, %f389, %f371;
	fma.rn.f32 	%f452, %f396, %f393, %f372;
	fma.rn.f32 	%f453, %f396, %f397, %f373;
	fma.rn.f32 	%f454, %f396, %f401, %f374;
	fma.rn.f32 	%f455, %f396, %f390, %f375;
	fma.rn.f32 	%f456, %f396, %f394, %f376;
	fma.rn.f32 	%f457, %f396, %f398, %f377;
	fma.rn.f32 	%f458, %f396, %f402, %f378;
	fma.rn.f32 	%f459, %f400, %f389, %f379;
	fma.rn.f32 	%f460, %f400, %f393, %f380;
	fma.rn.f32 	%f461, %f400, %f397, %f381;
	fma.rn.f32 	%f462, %f400, %f401, %f382;
	fma.rn.f32 	%f463, %f400, %f390, %f383;
	fma.rn.f32 	%f464, %f400, %f394, %f384;
	fma.rn.f32 	%f465, %f400, %f398, %f385;
	fma.rn.f32 	%f466, %f400, %f402, %f386;
	ld.shared.f32 	%f467, [%r81+8];
	ld.shared.f32 	%f468, [%r81+520];
	ld.shared.f32 	%f469, [%r86+1024];
	ld.shared.f32 	%f470, [%r86+1152];
	ld.shared.f32 	%f471, [%r81+40];
	ld.shared.f32 	%f472, [%r81+552];
	ld.shared.f32 	%f473, [%r86+1028];
	ld.shared.f32 	%f474, [%r86+1156];
	ld.shared.f32 	%f475, [%r81+72];
	ld.shared.f32 	%f476, [%r81+584];
	ld.shared.f32 	%f477, [%r86+1032];
	ld.shared.f32 	%f478, [%r86+1160];
	ld.shared.f32 	%f479, [%r81+104];
	ld.shared.f32 	%f480, [%r81+616];
	ld.shared.f32 	%f481, [%r86+1036];
	ld.shared.f32 	%f482, [%r86+1164];
	fma.rn.f32 	%f483, %f467, %f469, %f403;
	fma.rn.f32 	%f484, %f467, %f473, %f404;
	fma.rn.f32 	%f485, %f467, %f477, %f405;
	fma.rn.f32 	%f486, %f467, %f481, %f406;
	fma.rn.f32 	%f487, %f467, %f470, %f407;
	fma.rn.f32 	%f488, %f467, %f474, %f408;
	fma.rn.f32 	%f489, %f467, %f478, %f409;
	fma.rn.f32 	%f490, %f467, %f482, %f410;
	fma.rn.f32 	%f491, %f471, %f469, %f411;
	fma.rn.f32 	%f492, %f471, %f473, %f412;
	fma.rn.f32 	%f493, %f471, %f477, %f413;
	fma.rn.f32 	%f494, %f471, %f481, %f414;
	fma.rn.f32 	%f495, %f471, %f470, %f415;
	fma.rn.f32 	%f496, %f471, %f474, %f416;
	fma.rn.f32 	%f497, %f471, %f478, %f417;
	fma.rn.f32 	%f498, %f471, %f482, %f418;
	fma.rn.f32 	%f499, %f475, %f469, %f419;
	fma.rn.f32 	%f500, %f475, %f473, %f420;
	fma.rn.f32 	%f501, %f475, %f477, %f421;
	fma.rn.f32 	%f502, %f475, %f481, %f422;
	fma.rn.f32 	%f503, %f475, %f470, %f423;
	fma.rn.f32 	%f504, %f475, %f474, %f424;
	fma.rn.f32 	%f505, %f475, %f478, %f425;
	fma.rn.f32 	%f506, %f475, %f482, %f426;
	fma.rn.f32 	%f507, %f479, %f469, %f427;
	fma.rn.f32 	%f508, %f479, %f473, %f428;
	fma.rn.f32 	%f509, %f479, %f477, %f429;
	fma.rn.f32 	%f510, %f479, %f481, %f430;
	fma.rn.f32 	%f511, %f479, %f470, %f431;
	fma.rn.f32 	%f512, %f479, %f474, %f432;
	fma.rn.f32 	%f513, %f479, %f478, %f433;
	fma.rn.f32 	%f514, %f479, %f482, %f434;
	fma.rn.f32 	%f515, %f468, %f469, %f435;
	fma.rn.f32 	%f516, %f468, %f473, %f436;
	fma.rn.f32 	%f517, %f468, %f477, %f437;
	fma.rn.f32 	%f518, %f468, %f481, %f438;
	fma.rn.f32 	%f519, %f468, %f470, %f439;
	fma.rn.f32 	%f520, %f468, %f474, %f440;
	fma.rn.f32 	%f521, %f468, %f478, %f441;
	fma.rn.f32 	%f522, %f468, %f482, %f442;
	fma.rn.f32 	%f523, %f472, %f469, %f443;
	fma.rn.f32 	%f524, %f472, %f473, %f444;
	fma.rn.f32 	%f525, %f472, %f477, %f445;
	fma.rn.f32 	%f526, %f472, %f481, %f446;
	fma.rn.f32 	%f527, %f472, %f470, %f447;
	fma.rn.f32 	%f528, %f472, %f474, %f448;
	fma.rn.f32 	%f529, %f472, %f478, %f449;
	fma.rn.f32 	%f530, %f472, %f482, %f450;
	fma.rn.f32 	%f531, %f476, %f469, %f451;
	fma.rn.f32 	%f532, %f476, %f473, %f452;
	fma.rn.f32 	%f533, %f476, %f477, %f453;
	fma.rn.f32 	%f534, %f476, %f481, %f454;
	fma.rn.f32 	%f535, %f476, %f470, %f455;
	fma.rn.f32 	%f536, %f476, %f474, %f456;
	fma.rn.f32 	%f537, %f476, %f478, %f457;
	fma.rn.f32 	%f538, %f476, %f482, %f458;
	fma.rn.f32 	%f539, %f480, %f469, %f459;
	fma.rn.f32 	%f540, %f480, %f473, %f460;
	fma.rn.f32 	%f541, %f480, %f477, %f461;
	fma.rn.f32 	%f542, %f480, %f481, %f462;
	fma.rn.f32 	%f543, %f480, %f470, %f463;
	fma.rn.f32 	%f544, %f480, %f474, %f464;
	fma.rn.f32 	%f545, %f480, %f478, %f465;
	fma.rn.f32 	%f546, %f480, %f482, %f466;
	ld.shared.f32 	%f547, [%r81+12];
	ld.shared.f32 	%f548, [%r81+524];
	ld.shared.f32 	%f549, [%r86+1536];
	ld.shared.f32 	%f550, [%r86+1664];
	ld.shared.f32 	%f551, [%r81+44];
	ld.shared.f32 	%f552, [%r81+556];
	ld.shared.f32 	%f553, [%r86+1540];
	ld.shared.f32 	%f554, [%r86+1668];
	ld.shared.f32 	%f555, [%r81+76];
	ld.shared.f32 	%f556, [%r81+588];
	ld.shared.f32 	%f557, [%r86+1544];
	ld.shared.f32 	%f558, [%r86+1672];
	ld.shared.f32 	%f559, [%r81+108];
	ld.shared.f32 	%f560, [%r81+620];
	ld.shared.f32 	%f561, [%r86+1548];
	ld.shared.f32 	%f562, [%r86+1676];
	fma.rn.f32 	%f563, %f547, %f549, %f483;
	fma.rn.f32 	%f564, %f547, %f553, %f484;
	fma.rn.f32 	%f565, %f547, %f557, %f485;
	fma.rn.f32 	%f566, %f547, %f561, %f486;
	fma.rn.f32 	%f567, %f547, %f550, %f487;
	fma.rn.f32 	%f568, %f547, %f554, %f488;
	fma.rn.f32 	%f569, %f547, %f558, %f489;
	fma.rn.f32 	%f570, %f547, %f562, %f490;
	fma.rn.f32 	%f571, %f551, %f549, %f491;
	fma.rn.f32 	%f572, %f551, %f553, %f492;
	fma.rn.f32 	%f573, %f551, %f557, %f493;
	fma.rn.f32 	%f574, %f551, %f561, %f494;
	fma.rn.f32 	%f575, %f551, %f550, %f495;
	fma.rn.f32 	%f576, %f551, %f554, %f496;
	fma.rn.f32 	%f577, %f551, %f558, %f497;
	fma.rn.f32 	%f578, %f551, %f562, %f498;
	fma.rn.f32 	%f579, %f555, %f549, %f499;
	fma.rn.f32 	%f580, %f555, %f553, %f500;
	fma.rn.f32 	%f581, %f555, %f557, %f501;
	fma.rn.f32 	%f582, %f555, %f561, %f502;
	fma.rn.f32 	%f583, %f555, %f550, %f503;
	fma.rn.f32 	%f584, %f555, %f554, %f504;
	fma.rn.f32 	%f585, %f555, %f558, %f505;
	fma.rn.f32 	%f586, %f555, %f562, %f506;
	fma.rn.f32 	%f587, %f559, %f549, %f507;
	fma.rn.f32 	%f588, %f559, %f553, %f508;
	fma.rn.f32 	%f589, %f559, %f557, %f509;
	fma.rn.f32 	%f590, %f559, %f561, %f510;
	fma.rn.f32 	%f591, %f559, %f550, %f511;
	fma.rn.f32 	%f592, %f559, %f554, %f512;
	fma.rn.f32 	%f593, %f559, %f558, %f513;
	fma.rn.f32 	%f594, %f559, %f562, %f514;
	fma.rn.f32 	%f595, %f548, %f549, %f515;
	fma.rn.f32 	%f596, %f548, %f553, %f516;
	fma.rn.f32 	%f597, %f548, %f557, %f517;
	fma.rn.f32 	%f598, %f548, %f561, %f518;
	fma.rn.f32 	%f599, %f548, %f550, %f519;
	fma.rn.f32 	%f600, %f548, %f554, %f520;
	fma.rn.f32 	%f601, %f548, %f558, %f521;
	fma.rn.f32 	%f602, %f548, %f562, %f522;
	fma.rn.f32 	%f603, %f552, %f549, %f523;
	fma.rn.f32 	%f604, %f552, %f553, %f524;
	fma.rn.f32 	%f605, %f552, %f557, %f525;
	fma.rn.f32 	%f606, %f552, %f561, %f526;
	fma.rn.f32 	%f607, %f552, %f550, %f527;
	fma.rn.f32 	%f608, %f552, %f554, %f528;
	fma.rn.f32 	%f609, %f552, %f558, %f529;
	fma.rn.f32 	%f610, %f552, %f562, %f530;
	fma.rn.f32 	%f611, %f556, %f549, %f531;
	fma.rn.f32 	%f612, %f556, %f553, %f532;
	fma.rn.f32 	%f613, %f556, %f557, %f533;
	fma.rn.f32 	%f614, %f556, %f561, %f534;
	fma.rn.f32 	%f615, %f556, %f550, %f535;
	fma.rn.f32 	%f616, %f556, %f554, %f536;
	fma.rn.f32 	%f617, %f556, %f558, %f537;
	fma.rn.f32 	%f618, %f556, %f562, %f538;
	fma.rn.f32 	%f619, %f560, %f549, %f539;
	fma.rn.f32 	%f620, %f560, %f553, %f540;
	fma.rn.f32 	%f621, %f560, %f557, %f541;
	fma.rn.f32 	%f622, %f560, %f561, %f542;
	fma.rn.f32 	%f623, %f560, %f550, %f543;
	fma.rn.f32 	%f624, %f560, %f554, %f544;
	fma.rn.f32 	%f625, %f560, %f558, %f545;
	fma.rn.f32 	%f626, %f560, %f562, %f546;
	ld.shared.f32 	%f627, [%r81+16];
	ld.shared.f32 	%f628, [%r81+528];
	ld.shared.f32 	%f629, [%r86+2048];
	ld.shared.f32 	%f630, [%r86+2176];
	ld.shared.f32 	%f631, [%r81+48];
	ld.shared.f32 	%f632, [%r81+560];
	ld.shared.f32 	%f633, [%r86+2052];
	ld.shared.f32 	%f634, [%r86+2180];
	ld.shared.f32 	%f635, [%r81+80];
	ld.shared.f32 	%f636, [%r81+592];
	ld.shared.f32 	%f637, [%r86+2056];
	ld.shared.f32 	%f638, [%r86+2184];
	ld.shared.f32 	%f639, [%r81+112];
	ld.shared.f32 	%f640, [%r81+624];
	ld.shared.f32 	%f641, [%r86+2060];
	ld.shared.f32 	%f642, [%r86+2188];
	fma.rn.f32 	%f643, %f627, %f629, %f563;
	fma.rn.f32 	%f644, %f627, %f633, %f564;
	fma.rn.f32 	%f645, %f627, %f637, %f565;
	fma.rn.f32 	%f646, %f627, %f641, %f566;
	fma.rn.f32 	%f647, %f627, %f630, %f567;
	fma.rn.f32 	%f648, %f627, %f634, %f568;
	fma.rn.f32 	%f649, %f627, %f638, %f569;
	fma.rn.f32 	%f650, %f627, %f642, %f570;
	fma.rn.f32 	%f651, %f631, %f629, %f571;
	fma.rn.f32 	%f652, %f631, %f633, %f572;
	fma.rn.f32 	%f653, %f631, %f637, %f573;
	fma.rn.f32 	%f654, %f631, %f641, %f574;
	fma.rn.f32 	%f655, %f631, %f630, %f575;
	fma.rn.f32 	%f656, %f631, %f634, %f576;
	fma.rn.f32 	%f657, %f631, %f638, %f577;
	fma.rn.f32 	%f658, %f631, %f642, %f578;
	fma.rn.f32 	%f659, %f635, %f629, %f579;
	fma.rn.f32 	%f660, %f635, %f633, %f580;
	fma.rn.f32 	%f661, %f635, %f637, %f581;
	fma.rn.f32 	%f662, %f635, %f641, %f582;
	fma.rn.f32 	%f663, %f635, %f630, %f583;
	fma.rn.f32 	%f664, %f635, %f634, %f584;
	fma.rn.f32 	%f665, %f635, %f638, %f585;
	fma.rn.f32 	%f666, %f635, %f642, %f586;
	fma.rn.f32 	%f667, %f639, %f629, %f587;
	fma.rn.f32 	%f668, %f639, %f633, %f588;
	fma.rn.f32 	%f669, %f639, %f637, %f589;
	fma.rn.f32 	%f670, %f639, %f641, %f590;
	fma.rn.f32 	%f671, %f639, %f630, %f591;
	fma.rn.f32 	%f672, %f639, %f634, %f592;
	fma.rn.f32 	%f673, %f639, %f638, %f593;
	fma.rn.f32 	%f674, %f639, %f642, %f594;
	fma.rn.f32 	%f675, %f628, %f629, %f595;
	fma.rn.f32 	%f676, %f628, %f633, %f596;
	fma.rn.f32 	%f677, %f628, %f637, %f597;
	fma.rn.f32 	%f678, %f628, %f641, %f598;
	fma.rn.f32 	%f679, %f628, %f630, %f599;
	fma.rn.f32 	%f680, %f628, %f634, %f600;
	fma.rn.f32 	%f681, %f628, %f638, %f601;
	fma.rn.f32 	%f682, %f628, %f642, %f602;
	fma.rn.f32 	%f683, %f632, %f629, %f603;
	fma.rn.f32 	%f684, %f632, %f633, %f604;
	fma.rn.f32 	%f685, %f632, %f637, %f605;
	fma.rn.f32 	%f686, %f632, %f641, %f606;
	fma.rn.f32 	%f687, %f632, %f630, %f607;
	fma.rn.f32 	%f688, %f632, %f634, %f608;
	fma.rn.f32 	%f689, %f632, %f638, %f609;
	fma.rn.f32 	%f690, %f632, %f642, %f610;
	fma.rn.f32 	%f691, %f636, %f629, %f611;
	fma.rn.f32 	%f692, %f636, %f633, %f612;
	fma.rn.f32 	%f693, %f636, %f637, %f613;
	fma.rn.f32 	%f694, %f636, %f641, %f614;
	fma.rn.f32 	%f695, %f636, %f630, %f615;
	fma.rn.f32 	%f696, %f636, %f634, %f616;
	fma.rn.f32 	%f697, %f636, %f638, %f617;
	fma.rn.f32 	%f698, %f636, %f642, %f618;
	fma.rn.f32 	%f699, %f640, %f629, %f619;
	fma.rn.f32 	%f700, %f640, %f633, %f620;
	fma.rn.f32 	%f701, %f640, %f637, %f621;
	fma.rn.f32 	%f702, %f640, %f641, %f622;
	fma.rn.f32 	%f703, %f640, %f630, %f623;
	fma.rn.f32 	%f704, %f640, %f634, %f624;
	fma.rn.f32 	%f705, %f640, %f638, %f625;
	fma.rn.f32 	%f706, %f640, %f642, %f626;
	ld.shared.f32 	%f707, [%r81+20];
	ld.shared.f32 	%f708, [%r81+532];
	ld.shared.f32 	%f709, [%r86+2560];
	ld.shared.f32 	%f710, [%r86+2688];
	ld.shared.f32 	%f711, [%r81+52];
	ld.shared.f32 	%f712, [%r81+564];
	ld.shared.f32 	%f713, [%r86+2564];
	ld.shared.f32 	%f714, [%r86+2692];
	ld.shared.f32 	%f715, [%r81+84];
	ld.shared.f32 	%f716, [%r81+596];
	ld.shared.f32 	%f717, [%r86+2568];
	ld.shared.f32 	%f718, [%r86+2696];
	ld.shared.f32 	%f719, [%r81+116];
	ld.shared.f32 	%f720, [%r81+628];
	ld.shared.f32 	%f721, [%r86+2572];
	ld.shared.f32 	%f722, [%r86+2700];
	fma.rn.f32 	%f723, %f707, %f709, %f643;
	fma.rn.f32 	%f724, %f707, %f713, %f644;
	fma.rn.f32 	%f725, %f707, %f717, %f645;
	fma.rn.f32 	%f726, %f707, %f721, %f646;
	fma.rn.f32 	%f727, %f707, %f710, %f647;
	fma.rn.f32 	%f728, %f707, %f714, %f648;
	fma.rn.f32 	%f729, %f707, %f718, %f649;
	fma.rn.f32 	%f730, %f707, %f722, %f650;
	fma.rn.f32 	%f731, %f711, %f709, %f651;
	fma.rn.f32 	%f732, %f711, %f713, %f652;
	fma.rn.f32 	%f733, %f711, %f717, %f653;
	fma.rn.f32 	%f734, %f711, %f721, %f654;
	fma.rn.f32 	%f735, %f711, %f710, %f655;
	fma.rn.f32 	%f736, %f711, %f714, %f656;
	fma.rn.f32 	%f737, %f711, %f718, %f657;
	fma.rn.f32 	%f738, %f711, %f722, %f658;
	fma.rn.f32 	%f739, %f715, %f709, %f659;
	fma.rn.f32 	%f740, %f715, %f713, %f660;
	fma.rn.f32 	%f741, %f715, %f717, %f661;
	fma.rn.f32 	%f742, %f715, %f721, %f662;
	fma.rn.f32 	%f743, %f715, %f710, %f663;
	fma.rn.f32 	%f744, %f715, %f714, %f664;
	fma.rn.f32 	%f745, %f715, %f718, %f665;
	fma.rn.f32 	%f746, %f715, %f722, %f666;
	fma.rn.f32 	%f747, %f719, %f709, %f667;
	fma.rn.f32 	%f748, %f719, %f713, %f668;
	fma.rn.f32 	%f749, %f719, %f717, %f669;
	fma.rn.f32 	%f750, %f719, %f721, %f670;
	fma.rn.f32 	%f751, %f719, %f710, %f671;
	fma.rn.f32 	%f752, %f719, %f714, %f672;
	fma.rn.f32 	%f753, %f719, %f718, %f673;
	fma.rn.f32 	%f754, %f719, %f722, %f674;
	fma.rn.f32 	%f755, %f708, %f709, %f675;
	fma.rn.f32 	%f756, %f708, %f713, %f676;
	fma.rn.f32 	%f757, %f708, %f717, %f677;
	fma.rn.f32 	%f758, %f708, %f721, %f678;
	fma.rn.f32 	%f759, %f708, %f710, %f679;
	fma.rn.f32 	%f760, %f708, %f714, %f680;
	fma.rn.f32 	%f761, %f708, %f718, %f681;
	fma.rn.f32 	%f762, %f708, %f722, %f682;
	fma.rn.f32 	%f763, %f712, %f709, %f683;
	fma.rn.f32 	%f764, %f712, %f713, %f684;
	fma.rn.f32 	%f765, %f712, %f717, %f685;
	fma.rn.f32 	%f766, %f712, %f721, %f686;
	fma.rn.f32 	%f767, %f712, %f710, %f687;
	fma.rn.f32 	%f768, %f712, %f714, %f688;
	fma.rn.f32 	%f769, %f712, %f718, %f689;
	fma.rn.f32 	%f770, %f712, %f722, %f690;
	fma.rn.f32 	%f771, %f716, %f709, %f691;
	fma.rn.f32 	%f772, %f716, %f713, %f692;
	fma.rn.f32 	%f773, %f716, %f717, %f693;
	fma.rn.f32 	%f774, %f716, %f721, %f694;
	fma.rn.f32 	%f775, %f716, %f710, %f695;
	fma.rn.f32 	%f776, %f716, %f714, %f696;
	fma.rn.f32 	%f777, %f716, %f718, %f697;
	fma.rn.f32 	%f778, %f716, %f722, %f698;
	fma.rn.f32 	%f779, %f720, %f709, %f699;
	fma.rn.f32 	%f780, %f720, %f713, %f700;
	fma.rn.f32 	%f781, %f720, %f717, %f701;
	fma.rn.f32 	%f782, %f720, %f721, %f702;
	fma.rn.f32 	%f783, %f720, %f710, %f703;
	fma.rn.f32 	%f784, %f720, %f714, %f704;
	fma.rn.f32 	%f785, %f720, %f718, %f705;
	fma.rn.f32 	%f786, %f720, %f722, %f706;
	ld.shared.f32 	%f787, [%r81+24];
	ld.shared.f32 	%f788, [%r81+536];
	ld.shared.f32 	%f789, [%r86+3072];
	ld.shared.f32 	%f790, [%r86+3200];
	ld.shared.f32 	%f791, [%r81+56];
	ld.shared.f32 	%f792, [%r81+568];
	ld.shared.f32 	%f793, [%r86+3076];
	ld.shared.f32 	%f794, [%r86+3204];
	ld.shared.f32 	%f795, [%r81+88];
	ld.shared.f32 	%f796, [%r81+600];
	ld.shared.f32 	%f797, [%r86+3080];
	ld.shared.f32 	%f798, [%r86+3208];
	ld.shared.f32 	%f799, [%r81+120];
	ld.shared.f32 	%f800, [%r81+632];
	ld.shared.f32 	%f801, [%r86+3084];
	ld.shared.f32 	%f802, [%r86+3212];
	fma.rn.f32 	%f803, %f787, %f789, %f723;
	fma.rn.f32 	%f804, %f787, %f793, %f724;
	fma.rn.f32 	%f805, %f787, %f797, %f725;
	fma.rn.f32 	%f806, %f787, %f801, %f726;
	fma.rn.f32 	%f807, %f787, %f790, %f727;
	fma.rn.f32 	%f808, %f787, %f794, %f728;
	fma.rn.f32 	%f809, %f787, %f798, %f729;
	fma.rn.f32 	%f810, %f787, %f802, %f730;
	fma.rn.f32 	%f811, %f791, %f789, %f731;
	fma.rn.f32 	%f812, %f791, %f793, %f732;
	fma.rn.f32 	%f813, %f791, %f797, %f733;
	fma.rn.f32 	%f814, %f791, %f801, %f734;
	fma.rn.f32 	%f815, %f791, %f790, %f735;
	fma.rn.f32 	%f816, %f791, %f794, %f736;
	fma.rn.f32 	%f817, %f791, %f798, %f737;
	fma.rn.f32 	%f818, %f791, %f802, %f738;
	fma.rn.f32 	%f819, %f795, %f789, %f739;
	fma.rn.f32 	%f820, %f795, %f793, %f740;
	fma.rn.f32 	%f821, %f795, %f797, %f741;
	fma.rn.f32 	%f822, %f795, %f801, %f742;
	fma.rn.f32 	%f823, %f795, %f790, %f743;
	fma.rn.f32 	%f824, %f795, %f794, %f744;
	fma.rn.f32 	%f825, %f795, %f798, %f745;
	fma.rn.f32 	%f826, %f795, %f802, %f746;
	fma.rn.f32 	%f827, %f799, %f789, %f747;
	fma.rn.f32 	%f828, %f799, %f793, %f748;
	fma.rn.f32 	%f829, %f799, %f797, %f749;
	fma.rn.f32 	%f830, %f799, %f801, %f750;
	fma.rn.f32 	%f831, %f799, %f790, %f751;
	fma.rn.f32 	%f832, %f799, %f794, %f752;
	fma.rn.f32 	%f833, %f799, %f798, %f753;
	fma.rn.f32 	%f834, %f799, %f802, %f754;
	fma.rn.f32 	%f835, %f788, %f789, %f755;
	fma.rn.f32 	%f836, %f788, %f793, %f756;
	fma.rn.f32 	%f837, %f788, %f797, %f757;
	fma.rn.f32 	%f838, %f788, %f801, %f758;
	fma.rn.f32 	%f839, %f788, %f790, %f759;
	fma.rn.f32 	%f840, %f788, %f794, %f760;
	fma.rn.f32 	%f841, %f788, %f798, %f761;
	fma.rn.f32 	%f842, %f788, %f802, %f762;
	fma.rn.f32 	%f843, %f792, %f789, %f763;
	fma.rn.f32 	%f844, %f792, %f793, %f764;
	fma.rn.f32 	%f845, %f792, %f797, %f765;
	fma.rn.f32 	%f846, %f792, %f801, %f766;
	fma.rn.f32 	%f847, %f792, %f790, %f767;
	fma.rn.f32 	%f848, %f792, %f794, %f768;
	fma.rn.f32 	%f849, %f792, %f798, %f769;
	fma.rn.f32 	%f850, %f792, %f802, %f770;
	fma.rn.f32 	%f851, %f796, %f789, %f771;
	fma.rn.f32 	%f852, %f796, %f793, %f772;
	fma.rn.f32 	%f853, %f796, %f797, %f773;
	fma.rn.f32 	%f854, %f796, %f801, %f774;
	fma.rn.f32 	%f855, %f796, %f790, %f775;
	fma.rn.f32 	%f856, %f796, %f794, %f776;
	fma.rn.f32 	%f857, %f796, %f798, %f777;
	fma.rn.f32 	%f858, %f796, %f802, %f778;
	fma.rn.f32 	%f859, %f800, %f789, %f779;
	fma.rn.f32 	%f860, %f800, %f793, %f780;
	fma.rn.f32 	%f861, %f800, %f797, %f781;
	fma.rn.f32 	%f862, %f800, %f801, %f782;
	fma.rn.f32 	%f863, %f800, %f790, %f783;
	fma.rn.f32 	%f864, %f800, %f794, %f784;
	fma.rn.f32 	%f865, %f800, %f798, %f785;
	fma.rn.f32 	%f866, %f800, %f802, %f786;
	ld.shared.f32 	%f867, [%r81+28];
	ld.shared.f32 	%f868, [%r81+540];
	ld.shared.f32 	%f869, [%r86+3584];
	ld.shared.f32 	%f870, [%r86+3712];
	ld.shared.f32 	%f871, [%r81+60];
	ld.shared.f32 	%f872, [%r81+572];
	ld.shared.f32 	%f873, [%r86+3588];
	ld.shared.f32 	%f874, [%r86+3716];
	ld.shared.f32 	%f875, [%r81+92];
	ld.shared.f32 	%f876, [%r81+604];
	ld.shared.f32 	%f877, [%r86+3592];
	ld.shared.f32 	%f878, [%r86+3720];
	ld.shared.f32 	%f879, [%r81+124];
	ld.shared.f32 	%f880, [%r81+636];
	ld.shared.f32 	%f881, [%r86+3596];
	ld.shared.f32 	%f882, [%r86+3724];
	fma.rn.f32 	%f883, %f867, %f869, %f803;
	fma.rn.f32 	%f884, %f867, %f873, %f804;
	fma.rn.f32 	%f885, %f867, %f877, %f805;
	fma.rn.f32 	%f886, %f867, %f881, %f806;
	fma.rn.f32 	%f887, %f867, %f870, %f807;
	fma.rn.f32 	%f888, %f867, %f874, %f808;
	fma.rn.f32 	%f889, %f867, %f878, %f809;
	fma.rn.f32 	%f890, %f867, %f882, %f810;
	fma.rn.f32 	%f891, %f871, %f869, %f811;
	fma.rn.f32 	%f892, %f871, %f873, %f812;
	fma.rn.f32 	%f893, %f871, %f877, %f813;
	fma.rn.f32 	%f894, %f871, %f881, %f814;
	fma.rn.f32 	%f895, %f871, %f870, %f815;
	fma.rn.f32 	%f896, %f871, %f874, %f816;
	fma.rn.f32 	%f897, %f871, %f878, %f817;
	fma.rn.f32 	%f898, %f871, %f882, %f818;
	fma.rn.f32 	%f899, %f875, %f869, %f819;
	fma.rn.f32 	%f900, %f875, %f873, %f820;
	fma.rn.f32 	%f901, %f875, %f877, %f821;
	fma.rn.f32 	%f902, %f875, %f881, %f822;
	fma.rn.f32 	%f903, %f875, %f870, %f823;
	fma.rn.f32 	%f904, %f875, %f874, %f824;
	fma.rn.f32 	%f905, %f875, %f878, %f825;
	fma.rn.f32 	%f906, %f875, %f882, %f826;
	fma.rn.f32 	%f907, %f879, %f869, %f827;
	fma.rn.f32 	%f908, %f879, %f873, %f828;
	fma.rn.f32 	%f909, %f879, %f877, %f829;
	fma.rn.f32 	%f910, %f879, %f881, %f830;
	fma.rn.f32 	%f911, %f879, %f870, %f831;
	fma.rn.f32 	%f912, %f879, %f874, %f832;
	fma.rn.f32 	%f913, %f879, %f878, %f833;
	fma.rn.f32 	%f914, %f879, %f882, %f834;
	fma.rn.f32 	%f915, %f868, %f869, %f835;
	fma.rn.f32 	%f916, %f868, %f873, %f836;
	fma.rn.f32 	%f917, %f868, %f877, %f837;
	fma.rn.f32 	%f918, %f868, %f881, %f838;
	fma.rn.f32 	%f919, %f868, %f870, %f839;
	fma.rn.f32 	%f920, %f868, %f874, %f840;
	fma.rn.f32 	%f921, %f868, %f878, %f841;
	fma.rn.f32 	%f922, %f868, %f882, %f842;
	fma.rn.f32 	%f923, %f872, %f869, %f843;
	fma.rn.f32 	%f924, %f872, %f873, %f844;
	fma.rn.f32 	%f925, %f872, %f877, %f845;
	fma.rn.f32 	%f926, %f872, %f881, %f846;
	fma.rn.f32 	%f927, %f872, %f870, %f847;
	fma.rn.f32 	%f928, %f872, %f874, %f848;
	fma.rn.f32 	%f929, %f872, %f878, %f849;
	fma.rn.f32 	%f930, %f872, %f882, %f850;
	fma.rn.f32 	%f931, %f876, %f869, %f851;
	fma.rn.f32 	%f932, %f876, %f873, %f852;
	fma.rn.f32 	%f933, %f876, %f877, %f853;
	fma.rn.f32 	%f934, %f876, %f881, %f854;
	fma.rn.f32 	%f935, %f876, %f870, %f855;
	fma.rn.f32 	%f936, %f876, %f874, %f856;
	fma.rn.f32 	%f937, %f876, %f878, %f857;
	fma.rn.f32 	%f938, %f876, %f882, %f858;
	fma.rn.f32 	%f939, %f880, %f869, %f859;
	fma.rn.f32 	%f940, %f880, %f873, %f860;
	fma.rn.f32 	%f941, %f880, %f877, %f861;
	fma.rn.f32 	%f942, %f880, %f881, %f862;
	fma.rn.f32 	%f943, %f880, %f870, %f863;
	fma.rn.f32 	%f944, %f880, %f874, %f864;
	fma.rn.f32 	%f945, %f880, %f878, %f865;
	fma.rn.f32 	%f946, %f880, %f882, %f866;
	mov.u32 	%r87, %ctaid.y;
	shl.b32 	%r88, %r87, 7;
	add.s32 	%r89, %r76, %r88;
	shl.b32 	%r90, %r66, 1;
	and.b32  	%r91, %r90, 64;
	mov.u32 	%r92, %ctaid.x;
	shl.b32 	%r93, %r92, 7;
	or.b32  	%r94, %r91, %r93;
	or.b32  	%r95, %r79, 32;
	cvta.to.global.u64 	%rd24, %rd75;
	mad.lo.s32 	%r96, %r89, %r139, %r94;
	shr.u32 	%r97, %r96, 2;
	add.s32 	%r98, %r97, %r77;
	cvt.u64.u32 	%rd25, %r98;
	shl.b64 	%rd26, %rd25, 4;
	and.b64  	%rd27, %rd26, 17179869168;
	add.s64 	%rd28, %rd24, %rd27;
	st.global.v4.f32 	[%rd28], {%f883, %f884, %f885, %f886};
	add.s32 	%r99, %r95, %r96;
	shr.u32 	%r100, %r99, 2;
	mul.wide.u32 	%rd29, %r100, 16;
	add.s64 	%rd30, %rd24, %rd29;
	st.global.v4.f32 	[%rd30], {%f887, %f888, %f889, %f890};
	shl.b32 	%r101, %r139, 4;
	add.s32 	%r102, %r96, %r101;
	shr.u32 	%r103, %r102, 2;
	add.s32 	%r104, %r103, %r77;
	cvt.u64.u32 	%rd31, %r104;
	shl.b64 	%rd32, %rd31, 4;
	and.b64  	%rd33, %rd32, 17179869168;
	add.s64 	%rd34, %rd24, %rd33;
	st.global.v4.f32 	[%rd34], {%f915, %f916, %f917, %f918};
	add.s32 	%r105, %r95, %r102;
	shr.u32 	%r106, %r105, 2;
	mul.wide.u32 	%rd35, %r106, 16;
	add.s64 	%rd36, %rd24, %rd35;
	st.global.v4.f32 	[%rd36], {%f919, %f920, %f921, %f922};
	add.s32 	%r107, %r96, %r139;
	shr.u32 	%r108, %r107, 2;
	add.s32 	%r109, %r108, %r77;
	cvt.u64.u32 	%rd37, %r109;
	shl.b64 	%rd38, %rd37, 4;
	and.b64  	%rd39, %rd38, 17179869168;
	add.s64 	%rd40, %rd24, %rd39;
	st.global.v4.f32 	[%rd40], {%f891, %f892, %f893, %f894};
	add.s32 	%r110, %r99, %r139;
	shr.u32 	%r111, %r110, 2;
	mul.wide.u32 	%rd41, %r111, 16;
	add.s64 	%rd42, %rd24, %rd41;
	st.global.v4.f32 	[%rd42], {%f895, %f896, %f897, %f898};
	add.s32 	%r112, %r102, %r139;
	shr.u32 	%r113, %r112, 2;
	add.s32 	%r114, %r113, %r77;
	cvt.u64.u32 	%rd43, %r114;
	shl.b64 	%rd44, %rd43, 4;
	and.b64  	%rd45, %rd44, 17179869168;
	add.s64 	%rd46, %rd24, %rd45;
	st.global.v4.f32 	[%rd46], {%f923, %f924, %f925, %f926};
	add.s32 	%r115, %r105, %r139;
	shr.u32 	%r116, %r115, 2;
	mul.wide.u32 	%rd47, %r116, 16;
	add.s64 	%rd48, %rd24, %rd47;
	st.global.v4.f32 	[%rd48], {%f927, %f928, %f929, %f930};
	add.s32 	%r117, %r107, %r139;
	shr.u32 	%r118, %r117, 2;
	add.s32 	%r119, %r118, %r77;
	cvt.u64.u32 	%rd49, %r119;
	shl.b64 	%rd50, %rd49, 4;
	and.b64  	%rd51, %rd50, 17179869168;
	add.s64 	%rd52, %rd24, %rd51;
	st.global.v4.f32 	[%rd52], {%f899, %f900, %f901, %f902};
	add.s32 	%r120, %r110, %r139;
	shr.u32 	%r121, %r120, 2;
	mul.wide.u32 	%rd53, %r121, 16;
	add.s64 	%rd54, %rd24, %rd53;
	st.global.v4.f32 	[%rd54], {%f903, %f904, %f905, %f906};
	add.s32 	%r122, %r112, %r139;
	shr.u32 	%r123, %r122, 2;
	add.s32 	%r124, %r123, %r77;
	cvt.u64.u32 	%rd55, %r124;
	shl.b64 	%rd56, %rd55, 4;
	and.b64  	%rd57, %rd56, 17179869168;
	add.s64 	%rd58, %rd24, %rd57;
	st.global.v4.f32 	[%rd58], {%f931, %f932, %f933, %f934};
	add.s32 	%r125, %r115, %r139;
	shr.u32 	%r126, %r125, 2;
	mul.wide.u32 	%rd59, %r126, 16;
	add.s64 	%rd60, %rd24, %rd59;
	st.global.v4.f32 	[%rd60], {%f935, %f936, %f937, %f938};
	add.s32 	%r127, %r117, %r139;
	shr.u32 	%r128, %r127, 2;
	add.s32 	%r129, %r128, %r77;
	cvt.u64.u32 	%rd61, %r129;
	shl.b64 	%rd62, %rd61, 4;
	and.b64  	%rd63, %rd62, 17179869168;
	add.s64 	%rd64, %rd24, %rd63;
	st.global.v4.f32 	[%rd64], {%f907, %f908, %f909, %f910};
	add.s32 	%r130, %r120, %r139;
	shr.u32 	%r131, %r130, 2;
	mul.wide.u32 	%rd65, %r131, 16;
	add.s64 	%rd66, %rd24, %rd65;
	st.global.v4.f32 	[%rd66], {%f911, %f912, %f913, %f914};
	add.s32 	%r132, %r122, %r139;
	shr.u32 	%r133, %r132, 2;
	add.s32 	%r134, %r133, %r77;
	cvt.u64.u32 	%rd67, %r134;
	shl.b64 	%rd68, %rd67, 4;
	and.b64  	%rd69, %rd68, 17179869168;
	add.s64 	%rd70, %rd24, %rd69;
	st.global.v4.f32 	[%rd70], {%f939, %f940, %f941, %f942};
	add.s32 	%r135, %r125, %r139;
	shr.u32 	%r136, %r135, 2;
	mul.wide.u32 	%rd71, %r136, 16;
	add.s64 	%rd72, %rd24, %rd71;
	st.global.v4.f32 	[%rd72], {%f943, %f944, %f945, %f946};
	ret;

}


// ===== COMPILED SASS (sm_100) =====

	.target	sm_100

	.elftype	@"ET_EXEC"


//--------------------- .note.nv.tkinfo           --------------------------
	.section	.note.nv.tkinfo,"",@"SHT_NOTE"
	.sectionflags	@"SHF_NOTE_NV_TKINFO"
	.tkinfo
        /*0018*/ 	.word	0x00000002
        /*0030*/ 	.string	""
        /*0030*/ 	.string	"ptxas"
        /*0030*/ 	.string	"Cuda compilation tools, release 13.0, V13.0.88"
        /*0030*/ 	.string	"Build cuda_13.0.r13.0/compiler.36424714_0"
        /*0030*/ 	.string	"-arch sm_100 -m 64 "



//--------------------- .note.nv.cuinfo           --------------------------
	.section	.note.nv.cuinfo,"",@"SHT_NOTE"
	.sectionflags	@"SHF_NOTE_NV_CUINFO"
        /*0018*/ 	.short	0x0002
        /*001a*/ 	.short	0x0064
        /*001c*/ 	.short	0x0082
	.zero		2


//--------------------- .nv.info                  --------------------------
	.section	.nv.info,"",@"SHT_CUDA_INFO"
	.align	4


	//----- nvinfo : EIATTR_REGCOUNT
	.align		4
        /*0000*/ 	.byte	0x04, 0x2f
        /*0002*/ 	.short	(.L_1 - .L_0)
	.align		4
.L_0:
        /*0004*/ 	.word	index@(_Z4mm_8PfS_S_i)
        /*0008*/ 	.word	0x00000080


	//----- nvinfo : EIATTR_FRAME_SIZE
	.align		4
.L_1:
        /*000c*/ 	.byte	0x04, 0x11
        /*000e*/ 	.short	(.L_3 - .L_2)
	.align		4
.L_2:
        /*0010*/ 	.word	index@(_Z4mm_8PfS_S_i)
        /*0014*/ 	.word	0x00000000


	//----- nvinfo : EIATTR_MIN_STACK_SIZE
	.align		4
.L_3:
        /*0018*/ 	.byte	0x04, 0x12
        /*001a*/ 	.short	(.L_5 - .L_4)
	.align		4
.L_4:
        /*001c*/ 	.word	index@(_Z4mm_8PfS_S_i)
        /*0020*/ 	.word	0x00000000
.L_5:


//--------------------- .nv.compat                --------------------------
	.section	.nv.compat,"",@"SHT_CUDA_COMPAT_INFO"
	.align	4
        /*0000*/ 	.byte	0x02, 0x09, 0x00, 0x00, 0x02, 0x02, 0x01, 0x00, 0x02, 0x05, 0x05, 0x00, 0x03, 0x07, 0x01, 0x01
        /*0010*/ 	.byte	0x02, 0x03, 0x00, 0x00, 0x02, 0x06, 0x01, 0x00, 0x04, 0x0b, 0x08, 0x00, 0x09, 0x00, 0x00, 0x00
        /*0020*/ 	.byte	0x00, 0x00, 0x00, 0x00


//--------------------- .nv.info._Z4mm_8PfS_S_i   --------------------------
	.section	.nv.info._Z4mm_8PfS_S_i,"",@"SHT_CUDA_INFO"
	.sectionflags	@""
	.align	4


	//----- nvinfo : EIATTR_CUDA_API_VERSION
	.align		4
        /*0000*/ 	.byte	0x04, 0x37
        /*0002*/ 	.short	(.L_7 - .L_6)
.L_6:
        /*0004*/ 	.word	0x00000082


	//----- nvinfo : EIATTR_KPARAM_INFO
	.align		4
.L_7:
        /*0008*/ 	.byte	0x04, 0x17
        /*000a*/ 	.short	(.L_9 - .L_8)
.L_8:
        /*000c*/ 	.word	0x00000000
        /*0010*/ 	.short	0x0003
        /*0012*/ 	.short	0x0018
        /*0014*/ 	.byte	0x00, 0xf0, 0x11, 0x00


	//----- nvinfo : EIATTR_KPARAM_INFO
	.align		4
.L_9:
        /*0018*/ 	.byte	0x04, 0x17
        /*001a*/ 	.short	(.L_11 - .L_10)
.L_10:
        /*001c*/ 	.word	0x00000000
        /*0020*/ 	.short	0x0002
        /*0022*/ 	.short	0x0010
        /*0024*/ 	.byte	0x00, 0xf5, 0x21, 0x00


	//----- nvinfo : EIATTR_KPARAM_INFO
	.align		4
.L_11:
        /*0028*/ 	.byte	0x04, 0x17
        /*002a*/ 	.short	(.L_13 - .L_12)
.L_12:
        /*002c*/ 	.word	0x00000000
        /*0030*/ 	.short	0x0001
        /*0032*/ 	.short	0x0008
        /*0034*/ 	.byte	0x00, 0xf5, 0x21, 0x00


	//----- nvinfo : EIATTR_KPARAM_INFO
	.align		4
.L_13:
        /*0038*/ 	.byte	0x04, 0x17
        /*003a*/ 	.short	(.L_15 - .L_14)
.L_14:
        /*003c*/ 	.word	0x00000000
        /*0040*/ 	.short	0x0000
        /*0042*/ 	.short	0x0000
        /*0044*/ 	.byte	0x00, 0xf5, 0x21, 0x00


	//----- nvinfo : EIATTR_SPARSE_MMA_MASK
	.align		4
.L_15:
        /*0048*/ 	.byte	0x03, 0x50
        /*004a*/ 	.short	0x0000


	//----- nvinfo : EIATTR_MAXREG_COUNT
	.align		4
        /*004c*/ 	.byte	0x03, 0x1b
        /*004e*/ 	.short	0x00ff


	//----- nvinfo : EIATTR_NUM_BARRIERS
	.align		4
        /*0050*/ 	.byte	0x02, 0x4c
        /*0052*/ 	.byte	0x01
	.zero		1


	//----- nvinfo : EIATTR_MERCURY_ISA_VERSION
	.align		4
        /*0054*/ 	.byte	0x03, 0x5f
        /*0056*/ 	.short	0x0101


	//----- nvinfo : EIATTR_VRC_CTA_INIT_COUNT
	.align		4
        /*0058*/ 	.byte	0x02, 0x4a
	.zero		1
	.zero		1


	//----- nvinfo : EIATTR_EXIT_INSTR_OFFSETS
	.align		4
        /*005c*/ 	.byte	0x04, 0x1c
        /*005e*/ 	.short	(.L_17 - .L_16)


	//   ....[0]....
.L_16:
        /*0060*/ 	.word	0x00003720


	//----- nvinfo : EIATTR_CBANK_PARAM_SIZE
	.align		4
.L_17:
        /*0064*/ 	.byte	0x03, 0x19
        /*0066*/ 	.short	0x001c


	//----- nvinfo : EIATTR_PARAM_CBANK
	.align		4
        /*0068*/ 	.byte	0x04, 0x0a
        /*006a*/ 	.short	(.L_19 - .L_18)
	.align		4
.L_18:
        /*006c*/ 	.word	index@(.nv.constant0._Z4mm_8PfS_S_i)
        /*0070*/ 	.short	0x0380
        /*0072*/ 	.short	0x001c


	//----- nvinfo : EIATTR_SW_WAR
	.align		4
.L_19:
        /*0074*/ 	.byte	0x04, 0x36
        /*0076*/ 	.short	(.L_21 - .L_20)
.L_20:
        /*0078*/ 	.word	0x00000008
.L_21:


//--------------------- .nv.callgraph             --------------------------
	.section	.nv.callgraph,"",@"SHT_CUDA_CALLGRAPH"
	.align	4
	.sectionentsize	8
	.align		4
        /*0000*/ 	.word	0x00000000
	.align		4
        /*0004*/ 	.word	0xffffffff
	.align		4
        /*0008*/ 	.word	0x00000000
	.align		4
        /*000c*/ 	.word	0xfffffffe
	.align		4
        /*0010*/ 	.word	0x00000000
	.align		4
        /*0014*/ 	.word	0xfffffffd
	.align		4
        /*0018*/ 	.word	0x00000000
	.align		4
        /*001c*/ 	.word	0xfffffffc


//--------------------- .text._Z4mm_8PfS_S_i      --------------------------
	.section	.text._Z4mm_8PfS_S_i,"ax",@progbits
	.align	128
        .global         _Z4mm_8PfS_S_i
        .type           _Z4mm_8PfS_S_i,@function
        .size           _Z4mm_8PfS_S_i,(.L_x_4 - _Z4mm_8PfS_S_i)
        .other          _Z4mm_8PfS_S_i,@"STO_CUDA_ENTRY STV_DEFAULT"
_Z4mm_8PfS_S_i:
.text._Z4mm_8PfS_S_i:
[----:B------:R-:W-:Y:S01]  /*0000*/  LDC R1, c[0x0][0x37c] ;  /* 0x0000df00ff017b82 */ /* 0x000fe20000000800 */
[----:B------:R-:W0:Y:S07]  /*0010*/  S2R R0, SR_TID.X ;  /* 0x0000000000007919 */ /* 0x000e2e0000002100 */
[----:B------:R-:W1:Y:S01]  /*0020*/  S2UR UR4, SR_CTAID.Y ;  /* 0x00000000000479c3 */ /* 0x000e620000002600 */
[----:B------:R-:W2:Y:S01]  /*0030*/  LDCU UR5, c[0x0][0x398] ;  /* 0x00007300ff0577ac */ /* 0x000ea20008000800 */
[----:B------:R-:W3:Y:S06]  /*0040*/  LDCU.64 UR8, c[0x0][0x358] ;  /* 0x00006b00ff0877ac */ /* 0x000eec0008000a00 */
[----:B------:R-:W4:Y:S01]  /*0050*/  S2UR UR6, SR_CTAID.X ;  /* 0x00000000000679c3 */ /* 0x000f220000002500 */
[----:B--2---:R-:W-:-:S02]  /*0060*/  MOV R9, UR5 ;  /* 0x0000000500097c02 */ /* 0x004fc40008000f00 */
[----:B-1----:R-:W-:Y:S02]  /*0070*/  MOV R10, UR4 ;  /* 0x00000004000a7c02 */ /* 0x002fe40008000f00 */
[--C-:B0-----:R-:W-:Y:S02]  /*0080*/  SHF.R.U32.HI R41, RZ, 0x1, R0.reuse ;  /* 0x00000001ff297819 */ /* 0x101fe40000011600 */
[----:B----4-:R-:W-:Y:S01]  /*0090*/  MOV R8, UR6 ;  /* 0x0000000600087c02 */ /* 0x010fe20008000f00 */
[----:B------:R-:W0:Y:S01]  /*00a0*/  LDCU.128 UR4, c[0x0][0x380] ;  /* 0x00007000ff0477ac */ /* 0x000e220008000c00 */
[----:B------:R-:W-:Y:S02]  /*00b0*/  SHF.R.U32.HI R4, RZ, 0x5, R0 ;  /* 0x00000005ff047819 */ /* 0x000fe40000011600 */
[----:B------:R-:W-:Y:S02]  /*00c0*/  SHF.L.U32 R3, R8, 0x7, RZ ;  /* 0x0000000708037819 */ /* 0x000fe400000006ff */
[----:B------:R-:W-:-:S02]  /*00d0*/  LEA R2, R10, R41, 0x7 ;  /* 0x000000290a027211 */ /* 0x000fc400078e38ff */
[----:B------:R-:W-:Y:S01]  /*00e0*/  LOP3.LUT R5, R0, 0x1f, RZ, 0xc0, !PT ;  /* 0x0000001f00057812 */ /* 0x000fe200078ec0ff */
[-C--:B------:R-:W-:Y:S01]  /*00f0*/  IMAD R4, R4, R9.reuse, R3 ;  /* 0x0000000904047224 */ /* 0x080fe200078e0203 */
[----:B------:R-:W-:Y:S01]  /*0100*/  LOP3.LUT R3, R0, 0x1, RZ, 0xc0, !PT ;  /* 0x0000000100037812 */ /* 0x000fe200078ec0ff */
[----:B------:R-:W-:-:S03]  /*0110*/  IMAD R2, R2, R9, RZ ;  /* 0x0000000902027224 */ /* 0x000fc600078e02ff */
[----:B------:R-:W-:Y:S02]  /*0120*/  LEA.HI R4, R4, R5, RZ, 0x1e ;  /* 0x0000000504047211 */ /* 0x000fe400078ff0ff */
[----:B------:R-:W-:Y:S02]  /*0130*/  LEA.HI R2, R2, R3, RZ, 0x1e ;  /* 0x0000000302027211 */ /* 0x000fe400078ff0ff */
[----:B------:R-:W-:Y:S02]  /*0140*/  SHF.L.U32 R5, R4, 0x4, RZ ;  /* 0x0000000404057819 */ /* 0x000fe400000006ff */
[----:B------:R-:W-:Y:S02]  /*0150*/  SHF.L.U32 R3, R2, 0x4, RZ ;  /* 0x0000000402037819 */ /* 0x000fe400000006ff */
[----:B------:R-:W-:Y:S02]  /*0160*/  SHF.R.U32.HI R2, RZ, 0x1c, R2 ;  /* 0x0000001cff027819 */ /* 0x000fe40000011602 */
[----:B------:R-:W-:-:S02]  /*0170*/  SHF.R.U32.HI R4, RZ, 0x1c, R4 ;  /* 0x0000001cff047819 */ /* 0x000fc40000011604 */
[----:B------:R-:W-:Y:S02]  /*0180*/  LOP3.LUT R3, R3, 0xfffffff0, RZ, 0xc0, !PT ;  /* 0xfffffff003037812 */ /* 0x000fe400078ec0ff */
[----:B------:R-:W-:Y:S02]  /*0190*/  LOP3.LUT R6, R2, 0x3, RZ, 0xc0, !PT ;  /* 0x0000000302067812 */ /* 0x000fe400078ec0ff */
[----:B------:R-:W-:Y:S02]  /*01a0*/  LOP3.LUT R5, R5, 0xfffffff0, RZ, 0xc0, !PT ;  /* 0xfffffff005057812 */ /* 0x000fe400078ec0ff */
[----:B------:R-:W-:Y:S02]  /*01b0*/  LOP3.LUT R2, R4, 0x3, RZ, 0xc0, !PT ;  /* 0x0000000304027812 */ /* 0x000fe400078ec0ff */
[----:B0-----:R-:W-:Y:S02]  /*01c0*/  IADD3 R4, P0, PT, R3, UR4, RZ ;  /* 0x0000000403047c10 */ /* 0x001fe4000ff1e0ff */
[----:B------:R-:W-:-:S02]  /*01d0*/  IADD3 R24, P1, PT, R5, UR6, RZ ;  /* 0x0000000605187c10 */ /* 0x000fc4000ff3e0ff */
[----:B------:R-:W-:Y:S02]  /*01e0*/  IADD3.X R5, PT, PT, R6, UR5, RZ, P0, !PT ;  /* 0x0000000506057c10 */ /* 0x000fe400087fe4ff */
[----:B------:R-:W-:Y:S02]  /*01f0*/  ISETP.GE.AND P0, PT, R9, 0x10, PT ;  /* 0x000000100900780c */ /* 0x000fe40003f06270 */
[----:B------:R-:W-:Y:S01]  /*0200*/  IADD3.X R25, PT, PT, R2, UR7, RZ, P1, !PT ;  /* 0x0000000702197c10 */ /* 0x000fe20008ffe4ff */
[----:B------:R-:W-:Y:S01]  /*0210*/  HFMA2 R94, -RZ, RZ, 0, 0 ;  /* 0x00000000ff5e7431 */ /* 0x000fe200000001ff */
[----:B---3--:R-:W5:Y:S01]  /*0220*/  LDG.E.128 R4, desc[UR8][R4.64] ;  /* 0x0000000804047981 */ /* 0x008f62000c1e1d00 */
[----:B------:R-:W-:Y:S02]  /*0230*/  HFMA2 R11, -RZ, RZ, 0, 0 ;  /* 0x00000000ff0b7431 */ /* 0x000fe400000001ff */
[----:B------:R-:W-:Y:S01]  /*0240*/  HFMA2 R119, -RZ, RZ, 0, 0 ;  /* 0x00000000ff777431 */ /* 0x000fe200000001ff */
[----:B------:R-:W5:Y:S01]  /*0250*/  LDG.E.128 R24, desc[UR8][R24.64] ;  /* 0x0000000818187981 */ /* 0x000f62000c1e1d00 */
[----:B------:R-:W-:Y:S01]  /*0260*/  HFMA2 R106, -RZ, RZ, 0, 0 ;  /* 0x00000000ff6a7431 */ /* 0x000fe200000001ff */
[----:B------:R-:W-:-:S02]  /*0270*/  CS2R R98, SRZ ;  /* 0x0000000000627805 */ /* 0x000fc4000001ff00 */
[----:B------:R-:W-:Y:S02]  /*0280*/  CS2R R70, SRZ ;  /* 0x0000000000467805 */ /* 0x000fe4000001ff00 */
[----:B------:R-:W-:Y:S02]  /*0290*/  MOV R69, RZ ;  /* 0x000000ff00457202 */ /* 0x000fe40000000f00 */
[----:B------:R-:W-:Y:S02]  /*02a0*/  CS2R R72, SRZ ;  /* 0x0000000000487805 */ /* 0x000fe4000001ff00 */
[----:B------:R-:W-:Y:S02]  /*02b0*/  CS2R R76, SRZ ;  /* 0x00000000004c7805 */ /* 0x000fe4000001ff00 */
[----:B------:R-:W-:Y:S02]  /*02c0*/  CS2R R82, SRZ ;  /* 0x0000000000527805 */ /* 0x000fe4000001ff00 */
[----:B------:R-:W-:-:S02]  /*02d0*/  CS2R R84, SRZ ;  /* 0x0000000000547805 */ /* 0x000fc4000001ff00 */
[----:B------:R-:W-:Y:S02]  /*02e0*/  CS2R R78, SRZ ;  /* 0x00000000004e7805 */ /* 0x000fe4000001ff00 */
[----:B------:R-:W-:Y:S02]  /*02f0*/  CS2R R18, SRZ ;  /* 0x0000000000127805 */ /* 0x000fe4000001ff00 */
[----:B------:R-:W-:Y:S02]  /*0300*/  CS2R R16, SRZ ;  /* 0x0000000000107805 */ /* 0x000fe4000001ff00 */
[----:B------:R-:W-:Y:S02]  /*0310*/  CS2R R20, SRZ ;  /* 0x0000000000147805 */ /* 0x000fe4000001ff00 */
[----:B------:R-:W-:Y:S02]  /*0320*/  CS2R R22, SRZ ;  /* 0x0000000000167805 */ /* 0x000fe4000001ff00 */
[----:B------:R-:W-:-:S02]  /*0330*/  MOV R92, RZ ;  /* 0x000000ff005c7202 */ /* 0x000fc40000000f00 */
[----:B------:R-:W-:Y:S02]  /*0340*/  CS2R R90, SRZ ;  /* 0x00000000005a7805 */ /* 0x000fe4000001ff00 */
[----:B------:R-:W-:Y:S02]  /*0350*/  CS2R R80, SRZ ;  /* 0x0000000000507805 */ /* 0x000fe4000001ff00 */
        /* <DEDUP_REMOVED lines=8> */
[----:B------:R-:W-:Y:S02]  /*03e0*/  MOV R108, RZ ;  /* 0x000000ff006c7202 */ /* 0x000fe40000000f00 */
[----:B------:R-:W-:-:S02]  /*03f0*/  CS2R R104, SRZ ;  /* 0x0000000000687805 */ /* 0x000fc4000001ff00 */
[----:B------:R-:W-:Y:S02]  /*0400*/  CS2R R102, SRZ ;  /* 0x0000000000667805 */ /* 0x000fe4000001ff00 */
[----:B------:R-:W-:Y:S02]  /*0410*/  MOV R88, RZ ;  /* 0x000000ff00587202 */ /* 0x000fe40000000f00 */
[----:B------:R-:W-:Y:S02]  /*0420*/  CS2R R116, SRZ ;  /* 0x0000000000747805 */ /* 0x000fe4000001ff00 */
[----:B------:R-:W-:Y:S02]  /*0430*/  CS2R R110, SRZ ;  /* 0x00000000006e7805 */ /* 0x000fe4000001ff00 */
[----:B------:R-:W-:Y:S02]  /*0440*/  CS2R R96, SRZ ;  /* 0x0000000000607805 */ /* 0x000fe4000001ff00 */
[----:B------:R-:W-:-:S02]  /*0450*/  CS2R R34, SRZ ;  /* 0x0000000000227805 */ /* 0x000fc4000001ff00 */
[----:B------:R-:W-:Y:S01]  /*0460*/  CS2R R32, SRZ ;  /* 0x0000000000207805 */ /* 0x000fe2000001ff00 */
[----:B------:R-:W-:Y:S06]  /*0470*/  @!P0 BRA `(.L_x_0) ;  /* 0x0000000800248947 */ /* 0x000fec0003800000 */
[C---:B------:R-:W-:Y:S01]  /*0480*/  LOP3.LUT R2, R0.reuse, 0xffff, RZ, 0xc0, !PT ;  /* 0x0000ffff00027812 */ /* 0x040fe200078ec0ff */
[----:B------:R-:W-:Y:S01]  /*0490*/  UMOV UR4, URZ ;  /* 0x000000ff00047c82 */ /* 0x000fe20008000000 */
[----:B------:R-:W-:Y:S02]  /*04a0*/  SHF.L.U32 R40, R0, 0x4, RZ ;  /* 0x0000000400287819 */ /* 0x000fe400000006ff */
[----:B------:R-:W-:Y:S02]  /*04b0*/  SHF.R.U32.HI R2, RZ, 0x3, R2 ;  /* 0x00000003ff027819 */ /* 0x000fe40000011602 */
[----:B------:R-:W-:Y:S02]  /*04c0*/  MOV R98, RZ ;  /* 0x000000ff00627202 */ /* 0x000fe40000000f00 */
[----:B------:R-:W-:Y:S02]  /*04d0*/  LOP3.LUT R42, R40, 0x3c00, RZ, 0xc0, !PT ;  /* 0x00003c00282a7812 */ /* 0x000fe400078ec0ff */
[----:B------:R-:W-:-:S07]  /*04e0*/  LOP3.LUT R43, R2, 0x3, RZ, 0xc0, !PT ;  /* 0x00000003022b7812 */ /* 0x000fce00078ec0ff */
.L_x_2:
[----:B------:R-:W0:Y:S01]  /*04f0*/  S2R R8, SR_CTAID.X ;  /* 0x0000000000087919 */ /* 0x000e220000002500 */
[----:B------:R-:W1:Y:S01]  /*0500*/  LDC R9, c[0x0][0x398] ;  /* 0x0000e600ff097b82 */ /* 0x000e620000000800 */
[----:B------:R-:W-:Y:S01]  /*0510*/  ULEA UR6, UR4, 0x8, 0x3 ;  /* 0x0000000804067891 */ /* 0x000fe2000f8e18ff */
[----:B------:R-:W-:Y:S01]  /*0520*/  SHF.R.U32.HI R41, RZ, 0x1, R0 ;  /* 0x00000001ff297819 */ /* 0x000fe20000011600 */
[----:B------:R-:W2:Y:S01]  /*0530*/  S2R R10, SR_CTAID.Y ;  /* 0x00000000000a7919 */ /* 0x000ea20000002600 */
[----:B------:R-:W3:Y:S01]  /*0540*/  LDCU.128 UR12, c[0x0][0x380] ;  /* 0x00007000ff0c77ac */ /* 0x000ee20008000c00 */
[C---:B------:R-:W-:Y:S02]  /*0550*/  LOP3.LUT R13, R0.reuse, 0x1, RZ, 0xc0, !PT ;  /* 0x00000001000d7812 */ /* 0x040fe400078ec0ff */
[C---:B------:R-:W-:Y:S01]  /*0560*/  LEA.HI R2, R0.reuse, UR6, RZ, 0x1b ;  /* 0x0000000600027c11 */ /* 0x040fe2000f8fd8ff */
[----:B------:R-:W4:Y:S01]  /*0570*/  S2UR UR7, SR_CgaCtaId ;  /* 0x00000000000779c3 */ /* 0x000f220000008800 */
[----:B------:R-:W-:Y:S01]  /*0580*/  LOP3.LUT R0, R0, 0x1f, RZ, 0xc0, !PT ;  /* 0x0000001f00007812 */ /* 0x000fe200078ec0ff */
[----:B------:R-:W-:Y:S01]  /*0590*/  UMOV UR5, 0x400 ;  /* 0x0000040000057882 */ /* 0x000fe20000000000 */
[----:B0-----:R-:W-:-:S02]  /*05a0*/  SHF.L.U32 R3, R8, 0x7, RZ ;  /* 0x0000000708037819 */ /* 0x001fc400000006ff */
[----:B--2---:R-:W-:-:S03]  /*05b0*/  LEA R12, R10, R41, 0x7 ;  /* 0x000000290a0c7211 */ /* 0x004fc600078e38ff */
[-C--:B-1----:R-:W-:Y:S02]  /*05c0*/  IMAD R3, R2, R9.reuse, R3 ;  /* 0x0000000902037224 */ /* 0x082fe400078e0203 */
[----:B------:R-:W-:-:S03]  /*05d0*/  IMAD R2, R12, R9, UR6 ;  /* 0x000000060c027e24 */ /* 0x000fc6000f8e0209 */
[----:B------:R-:W-:Y:S01]  /*05e0*/  LEA.HI R3, R3, R0, RZ, 0x1e ;  /* 0x0000000003037211 */ /* 0x000fe200078ff0ff */
[----:B------:R-:W-:Y:S02]  /*05f0*/  UIADD3 UR6, UPT, UPT, UR5, 0x1000, URZ ;  /* 0x0000100005067890 */ /* 0x000fe4000fffe0ff */
[----:B----4-:R-:W-:Y:S01]  /*0600*/  ULEA UR5, UR7, UR5, 0x18 ;  /* 0x0000000507057291 */ /* 0x010fe2000f8ec0ff */
[----:B------:R-:W-:Y:S01]  /*0610*/  LEA.HI R2, R2, R13, RZ, 0x1e ;  /* 0x0000000d02027211 */ /* 0x000fe200078ff0ff */
[----:B------:R-:W-:Y:S01]  /*0620*/  ULEA UR6, UR7, UR6, 0x18 ;  /* 0x0000000607067291 */ /* 0x000fe2000f8ec0ff */
[----:B------:R-:W-:Y:S02]  /*0630*/  SHF.L.U32 R12, R3, 0x4, RZ ;  /* 0x00000004030c7819 */ /* 0x000fe400000006ff */
[----:B------:R-:W-:Y:S02]  /*0640*/  SHF.L.U32 R0, R2, 0x4, RZ ;  /* 0x0000000402007819 */ /* 0x000fe400000006ff */
[----:B------:R-:W-:-:S02]  /*0650*/  SHF.R.U32.HI R3, RZ, 0x1c, R3 ;  /* 0x0000001cff037819 */ /* 0x000fc40000011603 */
[----:B------:R-:W-:Y:S01]  /*0660*/  LOP3.LUT R12, R12, 0xfffffff0, RZ, 0xc0, !PT ;  /* 0xfffffff00c0c7812 */ /* 0x000fe200078ec0ff */
[----:B-----5:R-:W-:Y:S01]  /*0670*/  STS.128 [R40+UR5], R4 ;  /* 0x0000000428007988 */ /* 0x020fe20008000c05 */
[----:B------:R-:W-:Y:S02]  /*0680*/  SHF.R.U32.HI R2, RZ, 0x1c, R2 ;  /* 0x0000001cff027819 */ /* 0x000fe40000011602 */
[----:B------:R-:W-:Y:S01]  /*0690*/  LOP3.LUT R13, R0, 0xfffffff0, RZ, 0xc0, !PT ;  /* 0xfffffff0000d7812 */ /* 0x000fe200078ec0ff */
[----:B------:R0:W-:Y:S01]  /*06a0*/  STS.128 [R40+UR6], R24 ;  /* 0x0000001828007988 */ /* 0x0001e20008000c06 */
[----:B------:R-:W-:Y:S02]  /*06b0*/  LOP3.LUT R0, R3, 0x3, RZ, 0xc0, !PT ;  /* 0x0000000303007812 */ /* 0x000fe400078ec0ff */
[----:B---3--:R-:W-:Y:S02]  /*06c0*/  IADD3 R12, P1, PT, R12, UR14, RZ ;  /* 0x0000000e0c0c7c10 */ /* 0x008fe4000ff3e0ff */
[----:B------:R-:W-:-:S02]  /*06d0*/  LOP3.LUT R14, R2, 0x3, RZ, 0xc0, !PT ;  /* 0x00000003020e7812 */ /* 0x000fc400078ec0ff */
[----:B------:R-:W-:Y:S02]  /*06e0*/  IADD3 R2, P0, PT, R13, UR12, RZ ;  /* 0x0000000c0d027c10 */ /* 0x000fe4000ff1e0ff */
[----:B------:R-:W-:Y:S02]  /*06f0*/  IADD3.X R13, PT, PT, R0, UR15, RZ, P1, !PT ;  /* 0x0000000f000d7c10 */ /* 0x000fe40008ffe4ff */
[----:B------:R-:W1:Y:S01]  /*0700*/  S2R R0, SR_TID.X ;  /* 0x0000000000007919 */ /* 0x000e620000002100 */
[----:B------:R-:W-:Y:S02]  /*0710*/  IADD3.X R3, PT, PT, R14, UR13, RZ, P0, !PT ;  /* 0x0000000d0e037c10 */ /* 0x000fe400087fe4ff */
[----:B0-----:R-:W5:Y:S04]  /*0720*/  LDG.E.128 R24, desc[UR8][R12.64] ;  /* 0x000000080c187981 */ /* 0x001f68000c1e1d00 */
[----:B------:R0:W5:Y:S01]  /*0730*/  LDG.E.128 R4, desc[UR8][R2.64] ;  /* 0x0000000802047981 */ /* 0x000162000c1e1d00 */
[----:B------:R-:W-:-:S02]  /*0740*/  LEA R14, R43, R42, 0x5 ;  /* 0x0000002a2b0e7211 */ /* 0x000fc400078e28ff */
[----:B------:R-:W-:Y:S01]  /*0750*/  MOV R29, UR5 ;  /* 0x00000005001d7c02 */ /* 0x000fe20008000f00 */
[----:B------:R-:W-:-:S03]  /*0760*/  UMOV UR5, 0x80 ;  /* 0x0000008000057882 */ /* 0x000fc60000000000 */
[----:B------:R-:W-:Y:S02]  /*0770*/  IADD3 R44, PT, PT, R14, 0x200, R29 ;  /* 0x000002000e2c7810 */ /* 0x000fe40007ffe01d */
[C---:B-1----:R-:W-:Y:S02]  /*0780*/  SHF.L.U32 R40, R0.reuse, 0x4, RZ ;  /* 0x0000000400287819 */ /* 0x042fe400000006ff */
[----:B------:R-:W-:Y:S02]  /*0790*/  SHF.L.U32 R15, R0, 0x3, RZ ;  /* 0x00000003000f7819 */ /* 0x000fe400000006ff */
[----:B------:R-:W-:-:S04]  /*07a0*/  LOP3.LUT R28, R40, 0x70, RZ, 0xc0, !PT ;  /* 0x00000070281c7812 */ /* 0x000fc800078ec0ff */
[----:B------:R-:W-:-:S04]  /*07b0*/  LOP3.LUT R15, R28, 0x100, R15, 0xf8, !PT ;  /* 0x000001001c0f7812 */ /* 0x000fc800078ef80f */
[----:B0-----:R-:W-:Y:S01]  /*07c0*/  IADD3 R3, PT, PT, R15, UR6, RZ ;  /* 0x000000060f037c10 */ /* 0x001fe2000fffe0ff */
[----:B------:R-:W-:Y:S06]  /*07d0*/  BAR.SYNC.DEFER_BLOCKING 0x0 ;  /* 0x0000000000007b1d */ /* 0x000fec0000010000 */
.L_x_1:
[----:B------:R-:W-:Y:S04]  /*07e0*/  LDS R2, [R44+-0x200] ;  /* 0xfffe00002c027984 */ /* 0x000fe80000000800 */
[----:B------:R-:W0:Y:S04]  /*07f0*/  LDS.128 R12, [R3+UR5+-0x80] ;  /* 0xffff8005030c7984 */ /* 0x000e280008000c00 */
[----:B------:R-:W1:Y:S01]  /*0800*/  LDS.128 R28, [R3+UR5] ;  /* 0x00000005031c7984 */ /* 0x000e620008000c00 */
[----:B------:R-:W-:-:S03]  /*0810*/  UIADD3 UR5, UPT, UPT, UR5, 0x200, URZ ;  /* 0x0000020005057890 */ /* 0x000fc6000fffe0ff */
[----:B------:R-:W2:Y:S01]  /*0820*/  LDS R46, [R44] ;  /* 0x000000002c2e7984 */ /* 0x000ea20000000800 */
[----:B------:R-:W-:-:S03]  /*0830*/  UISETP.NE.AND UP0, UPT, UR5, 0x1080, UPT ;  /* 0x000010800500788c */ /* 0x000fc6000bf05270 */
[----:B------:R-:W3:Y:S04]  /*0840*/  LDS R48, [R44+-0x1e0] ;  /* 0xfffe20002c307984 */ /* 0x000ee80000000800 */
[----:B------:R-:W4:Y:S04]  /*0850*/  LDS R52, [R44+0x20] ;  /* 0x000020002c347984 */ /* 0x000f280000000800 */
[----:B------:R-:W4:Y:S04]  /*0860*/  LDS R54, [R44+-0x1c0] ;  /* 0xfffe40002c367984 */ /* 0x000f280000000800 */
[----:B------:R-:W4:Y:S04]  /*0870*/  LDS R56, [R44+0x40] ;  /* 0x000040002c387984 */ /* 0x000f280000000800 */
[----:B------:R-:W-:Y:S01]  /*0880*/  LDS R45, [R44+0x60] ;  /* 0x000060002c2d7984 */ /* 0x000fe20000000800 */
[C---:B0-----:R-:W-:Y:S01]  /*0890*/  FFMA R83, R2.reuse, R12, R83 ;  /* 0x0000000c02537223 */ /* 0x041fe20000000053 */
[C---:B------:R-:W-:Y:S01]  /*08a0*/  FFMA R116, R2.reuse, R13, R116 ;  /* 0x0000000d02747223 */ /* 0x040fe20000000074 */
[C---:B------:R-:W-:Y:S01]  /*08b0*/  FFMA R81, R2.reuse, R14, R81 ;  /* 0x0000000e02517223 */ /* 0x040fe20000000051 */
[C---:B------:R-:W-:Y:S01]  /*08c0*/  FFMA R114, R2.reuse, R15, R114 ;  /* 0x0000000f02727223 */ /* 0x040fe20000000072 */
[C---:B-1----:R-:W-:Y:S01]  /*08d0*/  FFMA R79, R2.reuse, R28, R79 ;  /* 0x0000001c024f7223 */ /* 0x042fe2000000004f */
[C---:B------:R-:W-:Y:S01]  /*08e0*/  FFMA R112, R2.reuse, R29, R112 ;  /* 0x0000001d02707223 */ /* 0x040fe20000000070 */
[C---:B------:R-:W-:Y:S01]  /*08f0*/  FFMA R77, R2.reuse, R30, R77 ;  /* 0x0000001e024d7223 */ /* 0x040fe2000000004d */
[----:B------:R-:W-:Y:S01]  /*0900*/  FFMA R110, R2, R31, R110 ;  /* 0x0000001f026e7223 */ /* 0x000fe2000000006e */
[C---:B--2---:R-:W-:Y:S01]  /*0910*/  FFMA R37, R46.reuse, R12, R37 ;  /* 0x0000000c2e257223 */ /* 0x044fe20000000025 */
[----:B------:R-:W0:Y:S01]  /*0920*/  LDS R2, [R44+-0x1a0] ;  /* 0xfffe60002c027984 */ /* 0x000e220000000800 */
[C---:B------:R-:W-:Y:S01]  /*0930*/  FFMA R36, R46.reuse, R13, R36 ;  /* 0x0000000d2e247223 */ /* 0x040fe20000000024 */
[C---:B------:R-:W-:Y:S01]  /*0940*/  FFMA R39, R46.reuse, R14, R39 ;  /* 0x0000000e2e277223 */ /* 0x040fe20000000027 */
[C---:B------:R-:W-:Y:S01]  /*0950*/  FFMA R38, R46.reuse, R15, R38 ;  /* 0x0000000f2e267223 */ /* 0x040fe20000000026 */
[C---:B------:R-:W-:Y:S01]  /*0960*/  FFMA R51, R46.reuse, R28, R51 ;  /* 0x0000001c2e337223 */ /* 0x040fe20000000033 */
[C---:B------:R-:W-:Y:S01]  /*0970*/  FFMA R86, R46.reuse, R29, R86 ;  /* 0x0000001d2e567223 */ /* 0x040fe20000000056 */
[C---:B------:R-:W-:Y:S01]  /*0980*/  FFMA R75, R46.reuse, R30, R75 ;  /* 0x0000001e2e4b7223 */ /* 0x040fe2000000004b */
[----:B------:R-:W-:Y:S01]  /*0990*/  FFMA R100, R46, R31, R100 ;  /* 0x0000001f2e647223 */ /* 0x000fe20000000064 */
[----:B---3--:R-:W-:Y:S01]  /*09a0*/  FFMA R73, R12, R48, R73 ;  /* 0x000000300c497223 */ /* 0x008fe20000000049 */
[C---:B------:R-:W-:Y:S01]  /*09b0*/  FFMA R35, R48.reuse, R13, R35 ;  /* 0x0000000d30237223 */ /* 0x040fe20000000023 */
[C---:B------:R-:W-:Y:S01]  /*09c0*/  FFMA R33, R48.reuse, R14, R33 ;  /* 0x0000000e30217223 */ /* 0x040fe20000000021 */
[----:B------:R-:W-:Y:S01]  /*09d0*/  FFMA R32, R48, R15, R32 ;  /* 0x0000000f30207223 */ /* 0x000fe20000000020 */
[----:B------:R-:W-:Y:S01]  /*09e0*/  FFMA R87, R28, R48, R87 ;  /* 0x000000301c577223 */ /* 0x000fe20000000057 */
[C---:B------:R-:W-:Y:S01]  /*09f0*/  FFMA R34, R48.reuse, R29, R34 ;  /* 0x0000001d30227223 */ /* 0x040fe20000000022 */
[C---:B------:R-:W-:Y:S01]  /*0a00*/  FFMA R97, R48.reuse, R30, R97 ;  /* 0x0000001e30617223 */ /* 0x040fe20000000061 */
[----:B------:R-:W-:Y:S01]  /*0a10*/  FFMA R96, R48, R31, R96 ;  /* 0x0000001f30607223 */ /* 0x000fe20000000060 */
[----:B----4-:R-:W-:Y:S01]  /*0a20*/  FFMA R91, R12, R52, R91 ;  /* 0x000000340c5b7223 */ /* 0x010fe2000000005b */
[C---:B------:R-:W-:Y:S01]  /*0a30*/  FFMA R113, R52.reuse, R13, R113 ;  /* 0x0000000d34717223 */ /* 0x040fe20000000071 */
[C---:B------:R-:W-:Y:S01]  /*0a40*/  FFMA R115, R52.reuse, R14, R115 ;  /* 0x0000000e34737223 */ /* 0x040fe20000000073 */
[----:B------:R-:W-:Y:S01]  /*0a50*/  FFMA R74, R52, R15, R74 ;  /* 0x0000000f344a7223 */ /* 0x000fe2000000004a */
[----:B------:R-:W-:Y:S01]  /*0a60*/  FFMA R119, R28, R52, R119 ;  /* 0x000000341c777223 */ /* 0x000fe20000000077 */
        /* <DEDUP_REMOVED lines=19> */
[----:B0-----:R-:W-:Y:S01]  /*0ba0*/  FFMA R105, R12, R2, R105 ;  /* 0x000000020c697223 */ /* 0x001fe20000000069 */
        /* <DEDUP_REMOVED lines=10> */
[C---:B------:R-:W-:Y:S01]  /*0c50*/  FFMA R72, R45.reuse, R15, R72 ;  /* 0x0000000f2d487223 */ /* 0x040fe20000000048 */
[----:B------:R-:W-:Y:S01]  /*0c60*/  FFMA R69, R28, R45, R69 ;  /* 0x0000002d1c457223 */ /* 0x000fe20000000045 */
[C---:B------:R-:W-:Y:S01]  /*0c70*/  FFMA R70, R45.reuse, R29, R70 ;  /* 0x0000001d2d467223 */ /* 0x040fe20000000046 */
[C---:B------:R-:W-:Y:S01]  /*0c80*/  FFMA R94, R45.reuse, R30, R94 ;  /* 0x0000001e2d5e7223 */ /* 0x040fe2000000005e */
[----:B------:R-:W-:Y:S01]  /*0c90*/  FFMA R98, R45, R31, R98 ;  /* 0x0000001f2d627223 */ /* 0x000fe20000000062 */
[----:B------:R-:W-:Y:S01]  /*0ca0*/  IADD3 R44, PT, PT, R44, 0x4, RZ ;  /* 0x000000042c2c7810 */ /* 0x000fe20007ffe0ff */
[----:B------:R-:W-:Y:S06]  /*0cb0*/  BRA.U UP0, `(.L_x_1) ;  /* 0xfffffff900c87547 */ /* 0x000fec000b83ffff */
[----:B------:R-:W-:Y:S01]  /*0cc0*/  LEA.HI R2, R9, 0xfffffffe, RZ, 0x1d ;  /* 0xfffffffe09027811 */ /* 0x000fe200078fe8ff */
[----:B------:R-:W-:Y:S03]  /*0cd0*/  BAR.SYNC.DEFER_BLOCKING 0x0 ;  /* 0x0000000000007b1d */ /* 0x000fe60000010000 */
[----:B------:R-:W-:Y:S01]  /*0ce0*/  ISETP.NE.AND P0, PT, R2, UR4, PT ;  /* 0x0000000402007c0c */ /* 0x000fe2000bf05270 */
[----:B------:R-:W-:-:S12]  /*0cf0*/  UIADD3 UR4, UPT, UPT, UR4, 0x1, URZ ;  /* 0x0000000104047890 */ /* 0x000fd8000fffe0ff */
[----:B------:R-:W-:Y:S05]  /*0d00*/  @P0 BRA `(.L_x_2) ;  /* 0xfffffff400f80947 */ /* 0x000fea000383ffff */
.L_x_0:
[----:B------:R-:W0:Y:S01]  /*0d10*/  S2UR UR5, SR_CgaCtaId ;  /* 0x00000000000579c3 */ /* 0x000e220000008800 */
[----:B------:R-:W-:Y:S01]  /*0d20*/  UMOV UR4, 0x400 ;  /* 0x0000040000047882 */ /* 0x000fe20000000000 */
[----:B------:R-:W-:Y:S01]  /*0d30*/  LOP3.LUT R41, R41, 0x1e0, RZ, 0xc0, !PT ;  /* 0x000001e029297812 */ /* 0x000fe200078ec0ff */
[----:B------:R-:W-:Y:S01]  /*0d40*/  UIADD3 UR6, UPT, UPT, UR4, 0x1000, URZ ;  /* 0x0000100004067890 */ /* 0x000fe2000fffe0ff */
[----:B------:R-:W-:Y:S02]  /*0d50*/  SHF.R.U32.HI R2, RZ, 0x3, R0 ;  /* 0x00000003ff027819 */ /* 0x000fe40000011600 */
[C---:B------:R-:W-:Y:S02]  /*0d60*/  SHF.L.U32 R12, R0.reuse, 0x3, RZ ;  /* 0x00000003000c7819 */ /* 0x040fe400000006ff */
[----:B------:R-:W-:Y:S02]  /*0d70*/  LOP3.LUT R3, R41, 0x3, R2, 0xf8, !PT ;  /* 0x0000000329037812 */ /* 0x000fe400078ef802 */
[----:B------:R-:W-:-:S02]  /*0d80*/  SHF.L.U32 R28, R0, 0x4, RZ ;  /* 0x00000004001c7819 */ /* 0x000fc400000006ff */
[----:B------:R-:W-:Y:S02]  /*0d90*/  LOP3.LUT R13, R12, 0x100, RZ, 0xc0, !PT ;  /* 0x000001000c0d7812 */ /* 0x000fe400078ec0ff */
[----:B------:R-:W-:Y:S02]  /*0da0*/  SHF.L.U32 R2, R0, 0x1, RZ ;  /* 0x0000000100027819 */ /* 0x000fe400000006ff */
[----:B------:R-:W-:Y:S02]  /*0db0*/  LOP3.LUT R68, R13, 0x70, R28, 0xf8, !PT ;  /* 0x000000700d447812 */ /* 0x000fe400078ef81c */
[----:B------:R-:W-:Y:S02]  /*0dc0*/  LOP3.LUT R29, R2, 0x40, RZ, 0xc0, !PT ;  /* 0x00000040021d7812 */ /* 0x000fe400078ec0ff */
[----:B------:R-:W-:Y:S02]  /*0dd0*/  LEA R10, R10, R3, 0x7 ;  /* 0x000000030a0a7211 */ /* 0x000fe400078e38ff */
[----:B------:R-:W-:Y:S01]  /*0de0*/  LEA R29, R8, R29, 0x7 ;  /* 0x0000001d081d7211 */ /* 0x000fe200078e38ff */
[----:B0-----:R-:W-:Y:S01]  /*0df0*/  ULEA UR4, UR5, UR4, 0x18 ;  /* 0x0000000405047291 */ /* 0x001fe2000f8ec0ff */
[----:B------:R-:W-:Y:S01]  /*0e00*/  SHF.L.U32 R2, R0, 0x2, RZ ;  /* 0x0000000200027819 */ /* 0x000fe200000006ff */
[----:B------:R-:W-:-:S02]  /*0e10*/  ULEA UR6, UR5, UR6, 0x18 ;  /* 0x0000000605067291 */ /* 0x000fc4000f8ec0ff */
[----:B------:R-:W-:Y:S01]  /*0e20*/  IMAD R10, R10, R9, R29 ;  /* 0x000000090a0a7224 */ /* 0x000fe200078e021d */
[----:B------:R-:W-:Y:S02]  /*0e30*/  LOP3.LUT R2, R2, 0x1c, RZ, 0xc0, !PT ;  /* 0x0000001c02027812 */ /* 0x000fe400078ec0ff */
[----:B------:R-:W-:Y:S02]  /*0e40*/  LEA R48, R3, UR4, 0x5 ;  /* 0x0000000403307c11 */ /* 0x000fe4000f8e28ff */
[----:B-----5:R0:W-:Y:S02]  /*0e50*/  STS.128 [R28+UR4], R4 ;  /* 0x000000041c007988 */ /* 0x0201e40008000c04 */
[----:B------:R-:W1:Y:S02]  /*0e60*/  LDCU.64 UR4, c[0x0][0x390] ;  /* 0x00007200ff0477ac */ /* 0x000e640008000a00 */
[----:B------:R2:W-:Y:S04]  /*0e70*/  STS.128 [R28+UR6], R24 ;  /* 0x000000181c007988 */ /* 0x0005e80008000c06 */
[----:B------:R-:W-:Y:S04]  /*0e80*/  LDS.128 R12, [R48] ;  /* 0x00000000300c7984 */ /* 0x000fe80000000c00 */
[----:B------:R-:W3:Y:S04]  /*0e90*/  LDS.128 R40, [R68+UR6] ;  /* 0x0000000644287984 */ /* 0x000ee80008000c00 */
[----:B------:R-:W4:Y:S01]  /*0ea0*/  LDS.128 R56, [R68+UR6+0x80] ;  /* 0x0000800644387984 */ /* 0x000f220008000c00 */
[----:B0-----:R-:W-:-:S02]  /*0eb0*/  LOP3.LUT R4, R0, 0x7, RZ, 0xc0, !PT ;  /* 0x0000000700047812 */ /* 0x001fc400078ec0ff */
[----:B------:R-:W-:Y:S01]  /*0ec0*/  LOP3.LUT R7, R2, 0x20, RZ, 0xfc, !PT ;  /* 0x0000002002077812 */ /* 0x000fe200078efcff */
[----:B------:R-:W0:Y:S01]  /*0ed0*/  LDS.128 R60, [R48+0x200] ;  /* 0x00020000303c7984 */ /* 0x000e220000000c00 */
[----:B------:R-:W-:Y:S02]  /*0ee0*/  LEA R0, R9, R10, 0x4 ;  /* 0x0000000a09007211 */ /* 0x000fe400078e20ff */
[C---:B------:R-:W-:Y:S01]  /*0ef0*/  LEA.HI R49, R10.reuse, R4, RZ, 0x1e ;  /* 0x000000040a317211 */ /* 0x040fe200078ff0ff */
[----:B------:R-:W1:Y:S01]  /*0f00*/  LDS.128 R44, [R68+UR6+0x200] ;  /* 0x00020006442c7984 */ /* 0x000e620008000c00 */
[----:B------:R-:W-:Y:S02]  /*0f10*/  IADD3 R2, PT, PT, R7, R10, RZ ;  /* 0x0000000a07027210 */ /* 0x000fe40007ffe0ff */
[-C--:B------:R-:W-:Y:S01]  /*0f20*/  IADD3 R10, PT, PT, R10, R9.reuse, RZ ;  /* 0x000000090a0a7210 */ /* 0x080fe20007ffe0ff */
[----:B------:R-:W1:Y:S01]  /*0f30*/  LDS.128 R52, [R68+UR6+0x280] ;  /* 0x0002800644347984 */ /* 0x000e620008000c00 */
[----:B------:R-:W-:-:S02]  /*0f40*/  IADD3 R8, PT, PT, R0, R9, RZ ;  /* 0x0000000900087210 */ /* 0x000fc40007ffe0ff */
[-C--:B------:R-:W-:Y:S01]  /*0f50*/  IADD3 R6, PT, PT, R10, R9.reuse, RZ ;  /* 0x000000090a067210 */ /* 0x080fe20007ffe0ff */
[----:B------:R-:W1:Y:S01]  /*0f60*/  LDS.128 R64, [R48+0x20] ;  /* 0x0000200030407984 */ /* 0x000e620000000c00 */
[-C--:B------:R-:W-:Y:S02]  /*0f70*/  IADD3 R5, PT, PT, R8, R9.reuse, RZ ;  /* 0x0000000908057210 */ /* 0x080fe40007ffe0ff */
[-C--:B------:R-:W-:Y:S01]  /*0f80*/  IADD3 R3, PT, PT, R6, R9.reuse, RZ ;  /* 0x0000000906037210 */ /* 0x080fe20007ffe0ff */
[----:B------:R-:W1:Y:S01]  /*0f90*/  LDS.128 R28, [R48+0x220] ;  /* 0x00022000301c7984 */ /* 0x000e620000000c00 */
[----:B--2---:R-:W-:Y:S02]  /*0fa0*/  IADD3 R25, PT, PT, R5, R9, RZ ;  /* 0x0000000905197210 */ /* 0x004fe40007ffe0ff */
[----:B------:R-:W-:Y:S02]  /*0fb0*/  IADD3 R7, PT, PT, R7, R0, RZ ;  /* 0x0000000007077210 */ /* 0x000fe40007ffe0ff */
[----:B------:R-:W-:-:S02]  /*0fc0*/  LEA.HI R0, R0, R4, RZ, 0x1e ;  /* 0x0000000400007211 */ /* 0x000fc400078ff0ff */
[-C--:B------:R-:W-:Y:S02]  /*0fd0*/  LEA.HI R10, R10, R4.reuse, RZ, 0x1e ;  /* 0x000000040a0a7211 */ /* 0x080fe400078ff0ff */
[-C--:B------:R-:W-:Y:S02]  /*0fe0*/  LEA.HI R8, R8, R4.reuse, RZ, 0x1e ;  /* 0x0000000408087211 */ /* 0x080fe400078ff0ff */
[-C--:B------:R-:W-:Y:S02]  /*0ff0*/  LEA.HI R6, R6, R4.reuse, RZ, 0x1e ;  /* 0x0000000406067211 */ /* 0x080fe400078ff0ff */
[-C--:B------:R-:W-:Y:S02]  /*1000*/  LEA.HI R5, R5, R4.reuse, RZ, 0x1e ;  /* 0x0000000405057211 */ /* 0x080fe400078ff0ff */
[----:B------:R-:W-:Y:S01]  /*1010*/  LEA.HI R3, R3, R4, RZ, 0x1e ;  /* 0x0000000403037211 */ /* 0x000fe200078ff0ff */
[C---:B---3--:R-:W-:Y:S01]  /*1020*/  FFMA R95, R12.reuse, R40, R83 ;  /* 0x000000280c5f7223 */ /* 0x048fe20000000053 */
[----:B------:R-:W-:Y:S01]  /*1030*/  LEA.HI R4, R25, R4, RZ, 0x1e ;  /* 0x0000000419047211 */ /* 0x000fe200078ff0ff */
[C---:B------:R-:W-:Y:S01]  /*1040*/  FFMA R122, R12.reuse, R41, R116 ;  /* 0x000000290c7a7223 */ /* 0x040fe20000000074 */
[C---:B------:R-:W-:Y:S01]  /*1050*/  FFMA R25, R12.reuse, R42, R81 ;  /* 0x0000002a0c197223 */ /* 0x040fe20000000051 */
[C---:B------:R-:W-:Y:S01]  /*1060*/  FFMA R114, R12.reuse, R43, R114 ;  /* 0x0000002b0c727223 */ /* 0x040fe20000000072 */
[C---:B----4-:R-:W-:Y:S01]  /*1070*/  FFMA R79, R12.reuse, R56, R79 ;  /* 0x000000380c4f7223 */ /* 0x050fe2000000004f */
[C---:B------:R-:W-:Y:S01]  /*1080*/  FFMA R112, R12.reuse, R57, R112 ;  /* 0x000000390c707223 */ /* 0x040fe20000000070 */
[C---:B------:R-:W-:Y:S01]  /*1090*/  FFMA R89, R12.reuse, R58, R77 ;  /* 0x0000003a0c597223 */ /* 0x040fe2000000004d */
[----:B------:R-:W-:Y:S01]  /*10a0*/  FFMA R110, R12, R59, R110 ;  /* 0x0000003b0c6e7223 */ /* 0x000fe2000000006e */
[C---:B0-----:R-:W-:Y:S01]  /*10b0*/  FFMA R81, R60.reuse, R40, R37 ;  /* 0x000000283c517223 */ /* 0x041fe20000000025 */
[C---:B------:R-:W-:Y:S01]  /*10c0*/  FFMA R120, R60.reuse, R41, R36 ;  /* 0x000000293c787223 */ /* 0x040fe20000000024 */
[C---:B------:R-:W-:Y:S01]  /*10d0*/  FFMA R107, R60.reuse, R42, R39 ;  /* 0x0000002a3c6b7223 */ /* 0x040fe20000000027 */
[C---:B------:R-:W-:Y:S01]  /*10e0*/  FFMA R12, R60.reuse, R43, R38 ;  /* 0x0000002b3c0c7223 */ /* 0x040fe20000000026 */
[C---:B------:R-:W-:Y:S01]  /*10f0*/  FFMA R83, R60.reuse, R56, R51 ;  /* 0x000000383c537223 */ /* 0x040fe20000000033 */
[C---:B------:R-:W-:Y:S01]  /*1100*/  FFMA R86, R60.reuse, R57, R86 ;  /* 0x000000393c567223 */ /* 0x040fe20000000056 */
[C---:B------:R-:W-:Y:S01]  /*1110*/  FFMA R125, R60.reuse, R58, R75 ;  /* 0x0000003a3c7d7223 */ /* 0x040fe2000000004b */
[----:B------:R-:W0:Y:S01]  /*1120*/  LDS.128 R36, [R48+0x40] ;  /* 0x0000400030247984 */ /* 0x000e220000000c00 */
[----:B------:R-:W-:Y:S01]  /*1130*/  FFMA R60, R60, R59, R100 ;  /* 0x0000003b3c3c7223 */ /* 0x000fe20000000064 */
[----:B-1----:R-:W-:Y:S01]  /*1140*/  FFMA R95, R44, R13, R95 ;  /* 0x0000000d2c5f7223 */ /* 0x002fe2000000005f */
[C---:B------:R-:W-:Y:S01]  /*1150*/  FFMA R122, R13.reuse, R45, R122 ;  /* 0x0000002d0d7a7223 */ /* 0x040fe2000000007a */
[C---:B------:R-:W-:Y:S01]  /*1160*/  FFMA R77, R13.reuse, R46, R25 ;  /* 0x0000002e0d4d7223 */ /* 0x040fe20000000019 */
[C---:B------:R-:W-:Y:S01]  /*1170*/  FFMA R93, R13.reuse, R47, R114 ;  /* 0x0000002f0d5d7223 */ /* 0x040fe20000000072 */
[----:B------:R-:W-:Y:S01]  /*1180*/  FFMA R79, R52, R13, R79 ;  /* 0x0000000d344f7223 */ /* 0x000fe2000000004f */
[C---:B------:R-:W-:Y:S01]  /*1190*/  FFMA R75, R13.reuse, R53, R112 ;  /* 0x000000350d4b7223 */ /* 0x040fe20000000070 */
[C---:B------:R-:W-:Y:S01]  /*11a0*/  FFMA R89, R13.reuse, R54, R89 ;  /* 0x000000360d597223 */ /* 0x040fe20000000059 */
[----:B------:R-:W-:Y:S01]  /*11b0*/  FFMA R100, R13, R55, R110 ;  /* 0x000000370d647223 */ /* 0x000fe2000000006e */
[C---:B------:R-:W-:Y:S01]  /*11c0*/  FFMA R13, R61.reuse, R47, R12 ;  /* 0x0000002f3d0d7223 */ /* 0x040fe2000000000c */
[C---:B------:R-:W-:Y:S01]  /*11d0*/  FFMA R118, R64.reuse, R41, R35 ;  /* 0x0000002940767223 */ /* 0x040fe20000000023 */
[C---:B------:R-:W-:Y:S01]  /*11e0*/  FFMA R109, R64.reuse, R42, R33 ;  /* 0x0000002a406d7223 */ /* 0x040fe20000000021 */
[C---:B------:R-:W-:Y:S01]  /*11f0*/  FFMA R12, R64.reuse, R43, R32 ;  /* 0x0000002b400c7223 */ /* 0x040fe20000000020 */
[----:B------:R-:W-:Y:S01]  /*1200*/  FFMA R24, R64, R57, R34 ;  /* 0x0000003940187223 */ /* 0x000fe20000000022 */
[-C--:B------:R-:W-:Y:S01]  /*1210*/  FFMA R123, R56, R64.reuse, R87 ;  /* 0x00000040387b7223 */ /* 0x080fe20000000057 */
[----:B------:R-:W1:Y:S01]  /*1220*/  LDS.128 R32, [R48+0x240] ;  /* 0x0002400030207984 */ /* 0x000e620000000c00 */
[C---:B------:R-:W-:Y:S01]  /*1230*/  FFMA R51, R61.reuse, R53, R86 ;  /* 0x000000353d337223 */ /* 0x040fe20000000056 */
[----:B------:R-:W-:Y:S01]  /*1240*/  FFMA R121, R40, R64, R73 ;  /* 0x0000004028797223 */ /* 0x000fe20000000049 */
[----:B------:R-:W-:Y:S01]  /*1250*/  FFMA R87, R64, R58, R97 ;  /* 0x0000003a40577223 */ /* 0x000fe20000000061 */
[----:B------:R-:W-:Y:S01]  /*1260*/  FFMA R81, R44, R61, R81 ;  /* 0x0000003d2c517223 */ /* 0x000fe20000000051 */
[C---:B------:R-:W-:Y:S01]  /*1270*/  FFMA R120, R61.reuse, R45, R120 ;  /* 0x0000002d3d787223 */ /* 0x040fe20000000078 */
[C---:B------:R-:W-:Y:S01]  /*1280*/  FFMA R107, R61.reuse, R46, R107 ;  /* 0x0000002e3d6b7223 */ /* 0x040fe2000000006b */
[----:B------:R-:W-:Y:S01]  /*1290*/  FFMA R83, R52, R61, R83 ;  /* 0x0000003d34537223 */ /* 0x000fe20000000053 */
[C---:B------:R-:W-:Y:S01]  /*12a0*/  FFMA R125, R61.reuse, R54, R125 ;  /* 0x000000363d7d7223 */ /* 0x040fe2000000007d */
        /* <DEDUP_REMOVED lines=26> */
[----:B------:R-:W2:Y:S01]  /*1450*/  LDS.128 R24, [R48+0x60] ;  /* 0x0000600030187984 */ /* 0x000ea20000000c00 */
[----:B0-----:R-:W-:Y:S01]  /*1460*/  FFMA R20, R36, R43, R20 ;  /* 0x0000002b24147223 */ /* 0x001fe20000000014 */
[----:B------:R-:W-:Y:S01]  /*1470*/  FFMA R29, R56, R36, R111 ;  /* 0x00000024381d7223 */ /* 0x000fe2000000006f */
[C---:B------:R-:W-:Y:S01]  /*1480*/  FFMA R12, R36.reuse, R42, R103 ;  /* 0x0000002a240c7223 */ /* 0x040fe20000000067 */
[C---:B------:R-:W-:Y:S01]  /*1490*/  FFMA R103, R36.reuse, R58, R117 ;  /* 0x0000003a24677223 */ /* 0x040fe20000000075 */
[----:B------:R-:W-:Y:S01]  /*14a0*/  FFMA R116, R36, R41, R99 ;  /* 0x0000002924747223 */ /* 0x000fe20000000063 */
[----:B------:R-:W-:Y:S01]  /*14b0*/  FFMA R117, R52, R37, R29 ;  /* 0x0000002534757223 */ /* 0x000fe2000000001d */
[----:B------:R-:W-:Y:S01]  /*14c0*/  FFMA R92, R36, R57, R22 ;  /* 0x00000039245c7223 */ /* 0x000fe20000000016 */
[C---:B------:R-:W-:Y:S01]  /*14d0*/  FFMA R99, R37.reuse, R47, R20 ;  /* 0x0000002f25637223 */ /* 0x040fe20000000014 */
[----:B-1----:R-:W-:Y:S01]  /*14e0*/  FFMA R29, R40, R32, R23 ;  /* 0x00000020281d7223 */ /* 0x002fe20000000017 */
[----:B------:R-:W-:Y:S01]  /*14f0*/  FFMA R60, R32, R41, R21 ;  /* 0x00000029203c7223 */ /* 0x000fe20000000015 */
[----:B------:R-:W-:Y:S01]  /*1500*/  FFMA R71, R40, R36, R71 ;  /* 0x0000002428477223 */ /* 0x000fe20000000047 */
[----:B------:R-:W0:Y:S01]  /*1510*/  LDS.128 R20, [R48+0x260] ;  /* 0x0002600030147984 */ /* 0x000e220000000c00 */
[----:B------:R-:W-:Y:S01]  /*1520*/  FFMA R90, R36, R59, R50 ;  /* 0x0000003b245a7223 */ /* 0x000fe20000000032 */
[----:B------:R-:W-:Y:S01]  /*1530*/  FFMA R16, R32, R43, R16 ;  /* 0x0000002b20107223 */ /* 0x000fe20000000010 */
[-C--:B------:R-:W-:Y:S01]  /*1540*/  FFMA R111, R44, R37.reuse, R71 ;  /* 0x000000252c6f7223 */ /* 0x080fe20000000047 */
[----:B------:R-:W-:Y:S01]  /*1550*/  FFMA R50, R37, R46, R12 ;  /* 0x0000002e25327223 */ /* 0x000fe2000000000c */
[-C--:B------:R-:W-:Y:S01]  /*1560*/  FFMA R116, R45, R37.reuse, R116 ;  /* 0x000000252d747223 */ /* 0x080fe20000000074 */
[----:B------:R-:W-:Y:S01]  /*1570*/  FFMA R92, R53, R37, R92 ;  /* 0x00000025355c7223 */ /* 0x000fe2000000005c */
[C---:B------:R-:W-:Y:S01]  /*1580*/  FFMA R71, R37.reuse, R54, R103 ;  /* 0x0000003625477223 */ /* 0x040fe20000000067 */
[----:B------:R-:W-:Y:S01]  /*1590*/  FFMA R90, R37, R55, R90 ;  /* 0x00000037255a7223 */ /* 0x000fe2000000005a */
[----:B------:R-:W-:Y:S01]  /*15a0*/  FFMA R12, R32, R42, R11 ;  /* 0x0000002a200c7223 */ /* 0x000fe2000000000b */
[----:B------:R-:W-:Y:S01]  /*15b0*/  FFMA R103, R56, R32, R17 ;  /* 0x0000002038677223 */ /* 0x000fe20000000011 */
[C---:B------:R-:W-:Y:S01]  /*15c0*/  FFMA R80, R32.reuse, R57, R18 ;  /* 0x0000003920507223 */ /* 0x040fe20000000012 */
[C---:B------:R-:W-:Y:S01]  /*15d0*/  FFMA R11, R32.reuse, R58, R19 ;  /* 0x0000003a200b7223 */ /* 0x040fe20000000013 */
[C---:B------:R-:W-:Y:S01]  /*15e0*/  FFMA R37, R33.reuse, R47, R16 ;  /* 0x0000002f21257223 */ /* 0x040fe20000000010 */
[----:B------:R-:W-:Y:S01]  /*15f0*/  FFMA R78, R32, R59, R78 ;  /* 0x0000003b204e7223 */ /* 0x000fe2000000004e */
[----:B------:R-:W1:Y:S01]  /*1600*/  LDS.128 R16, [R68+UR6+0x400] ;  /* 0x0004000644107984 */ /* 0x000e620008000c00 */
[-C--:B------:R-:W-:Y:S01]  /*1610*/  FFMA R124, R44, R33.reuse, R29 ;  /* 0x000000212c7c7223 */ /* 0x080fe2000000001d */
[----:B------:R-:W-:Y:S01]  /*1620*/  FFMA R119, R33, R46, R12 ;  /* 0x0000002e21777223 */ /* 0x000fe2000000000c */
[-C--:B------:R-:W-:Y:S01]  /*1630*/  FFMA R60, R45, R33.reuse, R60 ;  /* 0x000000212d3c7223 */ /* 0x080fe2000000003c */
[-C--:B------:R-:W-:Y:S01]  /*1640*/  FFMA R103, R52, R33.reuse, R103 ;  /* 0x0000002134677223 */ /* 0x080fe20000000067 */
[----:B------:R-:W-:Y:S01]  /*1650*/  FFMA R80, R53, R33, R80 ;  /* 0x0000002135507223 */ /* 0x000fe20000000050 */
[C---:B------:R-:W-:Y:S01]  /*1660*/  FFMA R11, R33.reuse, R54, R11 ;  /* 0x00000036210b7223 */ /* 0x040fe2000000000b */
[----:B------:R-:W-:Y:S01]  /*1670*/  FFMA R78, R33, R55, R78 ;  /* 0x00000037214e7223 */ /* 0x000fe2000000004e */
[----:B--2---:R-:W-:Y:S01]  /*1680*/  FFMA R105, R40, R24, R105 ;  /* 0x0000001828697223 */ /* 0x004fe20000000069 */
[C---:B------:R-:W-:Y:S01]  /*1690*/  FFMA R114, R24.reuse, R41, R101 ;  /* 0x0000002918727223 */ /* 0x040fe20000000065 */
[C---:B------:R-:W-:Y:S01]  /*16a0*/  FFMA R85, R24.reuse, R42, R85 ;  /* 0x0000002a18557223 */ /* 0x040fe20000000055 */
[----:B------:R-:W-:Y:S01]  /*16b0*/  FFMA R88, R24, R43, R88 ;  /* 0x0000002b18587223 */ /* 0x000fe20000000058 */
[----:B------:R-:W-:Y:S01]  /*16c0*/  FFMA R101, R56, R24, R102 ;  /* 0x0000001838657223 */ /* 0x000fe20000000066 */
[C---:B------:R-:W-:Y:S01]  /*16d0*/  FFMA R104, R24.reuse, R57, R104 ;  /* 0x0000003918687223 */ /* 0x040fe20000000068 */
[C---:B------:R-:W-:Y:S01]  /*16e0*/  FFMA R29, R24.reuse, R58, R106 ;  /* 0x0000003a181d7223 */ /* 0x040fe2000000006a */
[----:B------:R-:W-:Y:S01]  /*16f0*/  FFMA R108, R24, R59, R108 ;  /* 0x0000003b186c7223 */ /* 0x000fe2000000006c */
[-C--:B------:R-:W-:Y:S01]  /*1700*/  FFMA R24, R44, R25.reuse, R105 ;  /* 0x000000192c187223 */ /* 0x080fe20000000069 */
[----:B------:R-:W-:Y:S01]  /*1710*/  FFMA R12, R46, R25, R85 ;  /* 0x000000192e0c7223 */ /* 0x000fe20000000055 */
[----:B------:R-:W-:Y:S01]  /*1720*/  FFMA R105, R25, R47, R88 ;  /* 0x0000002f19697223 */ /* 0x000fe20000000058 */
[-C--:B------:R-:W-:Y:S01]  /*1730*/  FFMA R114, R45, R25.reuse, R114 ;  /* 0x000000192d727223 */ /* 0x080fe20000000072 */
[-C--:B------:R-:W-:Y:S01]  /*1740*/  FFMA R101, R52, R25.reuse, R101 ;  /* 0x0000001934657223 */ /* 0x080fe20000000065 */
[-C--:B------:R-:W-:Y:S01]  /*1750*/  FFMA R88, R53, R25.reuse, R104 ;  /* 0x0000001935587223 */ /* 0x080fe20000000068 */
[----:B------:R-:W-:Y:S01]  /*1760*/  FFMA R85, R54, R25, R29 ;  /* 0x0000001936557223 */ /* 0x000fe2000000001d */
[----:B------:R-:W-:Y:S01]  /*1770*/  FFMA R33, R25, R55, R108 ;  /* 0x0000003719217223 */ /* 0x000fe2000000006c */
[----:B0-----:R-:W-:Y:S01]  /*1780*/  FFMA R64, R20, R41, R82 ;  /* 0x0000002914407223 */ /* 0x001fe20000000052 */
[----:B------:R-:W-:Y:S01]  /*1790*/  FFMA R25, R40, R20, R84 ;  /* 0x0000001428197223 */ /* 0x000fe20000000054 */
[----:B------:R-:W-:Y:S01]  /*17a0*/  FFMA R29, R20, R42, R76 ;  /* 0x0000002a141d7223 */ /* 0x000fe2000000004c */
[----:B------:R-:W-:Y:S01]  /*17b0*/  FFMA R69, R56, R20, R69 ;  /* 0x0000001438457223 */ /* 0x000fe20000000045 */
[C---:B------:R-:W-:Y:S01]  /*17c0*/  FFMA R70, R20.reuse, R57, R70 ;  /* 0x0000003914467223 */ /* 0x040fe20000000046 */
[----:B------:R-:W-:Y:S01]  /*17d0*/  FFMA R64, R45, R21, R64 ;  /* 0x000000152d407223 */ /* 0x000fe20000000040 */
[C---:B------:R-:W-:Y:S01]  /*17e0*/  FFMA R72, R20.reuse, R43, R72 ;  /* 0x0000002b14487223 */ /* 0x040fe20000000048 */
[----:B------:R-:W-:Y:S01]  /*17f0*/  FFMA R57, R20, R58, R94 ;  /* 0x0000003a14397223 */ /* 0x000fe2000000005e */
[-C--:B------:R-:W-:Y:S01]  /*1800*/  FFMA R44, R44, R21.reuse, R25 ;  /* 0x000000152c2c7223 */ /* 0x080fe20000000019 */
[----:B------:R-:W-:Y:S01]  /*1810*/  FFMA R45, R46, R21, R29 ;  /* 0x000000152e2d7223 */ /* 0x000fe2000000001d */
[----:B------:R-:W-:Y:S01]  /*1820*/  FFMA R20, R20, R59, R98 ;  /* 0x0000003b14147223 */ /* 0x000fe20000000062 */
[----:B------:R-:W-:Y:S01]  /*1830*/  FFMA R29, R52, R21, R69 ;  /* 0x00000015341d7223 */ /* 0x000fe20000000045 */
[----:B------:R-:W0:Y:S01]  /*1840*/  LDS.128 R40, [R68+UR6+0x480] ;  /* 0x0004800644287984 */ /* 0x000e220008000c00 */
[----:B------:R-:W-:Y:S01]  /*1850*/  FFMA R59, R21, R47, R72 ;  /* 0x0000002f153b7223 */ /* 0x000fe20000000048 */
[-C--:B------:R-:W-:Y:S01]  /*1860*/  FFMA R69, R54, R21.reuse, R57 ;  /* 0x0000001536457223 */ /* 0x080fe20000000039 */
[----:B-1----:R-:W-:Y:S01]  /*1870*/  FFMA R32, R30, R18, R61 ;  /* 0x000000121e207223 */ /* 0x002fe2000000003d */
[-C--:B------:R-:W-:Y:S01]  /*1880*/  FFMA R57, R16, R22.reuse, R44 ;  /* 0x0000001610397223 */ /* 0x080fe2000000002c */
[----:B------:R-:W-:Y:S01]  /*1890*/  FFMA R61, R18, R22, R45 ;  /* 0x00000016123d7223 */ /* 0x000fe2000000002d */
[----:B------:R-:W-:Y:S01]  /*18a0*/  FFMA R70, R53, R21, R70 ;  /* 0x0000001535467223 */ /* 0x000fe20000000046 */
[----:B------:R-:W-:Y:S01]  /*18b0*/  FFMA R55, R21, R55, R20 ;  /* 0x0000003715377223 */ /* 0x000fe20000000014 */
[----:B------:R-:W-:Y:S01]  /*18c0*/  FFMA R54, R14, R18, R77 ;  /* 0x000000120e367223 */ /* 0x000fe2000000004d */
[----:B------:R-:W1:Y:S01]  /*18d0*/  LDS.128 R44, [R68+UR6+0x600] ;  /* 0x00060006442c7984 */ /* 0x000e620008000c00 */
[----:B------:R-:W-:Y:S01]  /*18e0*/  FFMA R21, R16, R14, R95 ;  /* 0x0000000e10157223 */ /* 0x000fe2000000005f */
[----:B------:R-:W-:Y:S01]  /*18f0*/  FFMA R77, R18, R26, R12 ;  /* 0x0000001a124d7223 */ /* 0x000fe2000000000c */
[C---:B------:R-:W-:Y:S01]  /*1900*/  FFMA R121, R16.reuse, R66, R121 ;  /* 0x0000004210797223 */ /* 0x040fe20000000079 */
[C---:B------:R-:W-:Y:S01]  /*1910*/  FFMA R111, R16.reuse, R38, R111 ;  /* 0x00000026106f7223 */ /* 0x040fe2000000006f */
[C---:B------:R-:W-:Y:S01]  /*1920*/  FFMA R25, R16.reuse, R26, R24 ;  /* 0x0000001a10197223 */ /* 0x040fe20000000018 */
[C---:B------:R-:W-:Y:S01]  /*1930*/  FFMA R81, R16.reuse, R62, R81 ;  /* 0x0000003e10517223 */ /* 0x040fe20000000051 */
[C---:B------:R-:W-:Y:S01]  /*1940*/  FFMA R95, R16.reuse, R30, R28 ;  /* 0x0000001e105f7223 */ /* 0x040fe2000000001c */
[----:B------:R-:W-:Y:S01]  /*1950*/  FFMA R124, R16, R34, R124 ;  /* 0x00000022107c7223 */ /* 0x000fe2000000007c */
[-C--:B------:R-:W-:Y:S01]  /*1960*/  FFMA R122, R14, R17.reuse, R122 ;  /* 0x000000110e7a7223 */ /* 0x080fe2000000007a */
[-C--:B------:R-:W-:Y:S01]  /*1970*/  FFMA R118, R66, R17.reuse, R118 ;  /* 0x0000001142767223 */ /* 0x080fe20000000076 */
[C---:B------:R-:W-:Y:S01]  /*1980*/  FFMA R116, R17.reuse, R38, R116 ;  /* 0x0000002611747223 */ /* 0x040fe20000000074 */
[C---:B------:R-:W-:Y:S01]  /*1990*/  FFMA R114, R17.reuse, R26, R114 ;  /* 0x0000001a11727223 */ /* 0x040fe20000000072 */
[-C--:B------:R-:W-:Y:S01]  /*19a0*/  FFMA R120, R62, R17.reuse, R120 ;  /* 0x000000113e787223 */ /* 0x080fe20000000078 */
[----:B------:R-:W-:Y:S01]  /*19b0*/  FFMA R74, R30, R17, R74 ;  /* 0x000000111e4a7223 */ /* 0x000fe2000000004a */
[C---:B------:R-:W-:Y:S01]  /*19c0*/  FFMA R60, R17.reuse, R34, R60 ;  /* 0x00000022113c7223 */ /* 0x040fe2000000003c */
[----:B------:R-:W-:Y:S01]  /*19d0*/  FFMA R64, R17, R22, R64 ;  /* 0x0000001611407223 */ /* 0x000fe20000000040 */
[-C--:B------:R-:W-:Y:S01]  /*19e0*/  FFMA R52, R66, R18.reuse, R109 ;  /* 0x0000001242347223 */ /* 0x080fe2000000006d */
[-C--:B------:R-:W-:Y:S01]  /*19f0*/  FFMA R50, R38, R18.reuse, R50 ;  /* 0x0000001226327223 */ /* 0x080fe20000000032 */
[-C--:B------:R-:W-:Y:S01]  /*1a00*/  FFMA R36, R62, R18.reuse, R107 ;  /* 0x000000123e247223 */ /* 0x080fe2000000006b */
[----:B------:R-:W-:Y:S01]  /*1a10*/  FFMA R20, R34, R18, R119 ;  /* 0x0000001222147223 */ /* 0x000fe20000000077 */
[-C--:B------:R-:W-:Y:S01]  /*1a20*/  FFMA R110, R14, R19.reuse, R93 ;  /* 0x000000130e6e7223 */ /* 0x080fe2000000005d */
[-C--:B------:R-:W-:Y:S01]  /*1a30*/  FFMA R108, R66, R19.reuse, R97 ;  /* 0x00000013426c7223 */ /* 0x080fe20000000061 */
[-C--:B------:R-:W-:Y:S01]  /*1a40*/  FFMA R106, R38, R19.reuse, R99 ;  /* 0x00000013266a7223 */ /* 0x080fe20000000063 */
[-C--:B------:R-:W-:Y:S01]  /*1a50*/  FFMA R56, R26, R19.reuse, R105 ;  /* 0x000000131a387223 */ /* 0x080fe20000000069 */
[-C--:B------:R-:W-:Y:S01]  /*1a60*/  FFMA R104, R62, R19.reuse, R13 ;  /* 0x000000133e687223 */ /* 0x080fe2000000000d */
[-C--:B------:R-:W-:Y:S01]  /*1a70*/  FFMA R82, R30, R19.reuse, R91 ;  /* 0x000000131e527223 */ /* 0x080fe2000000005b */
[-C--:B------:R-:W-:Y:S01]  /*1a80*/  FFMA R76, R34, R19.reuse, R37 ;  /* 0x00000013224c7223 */ /* 0x080fe20000000025 */
[----:B------:R-:W-:-:S02]  /*1a90*/  FFMA R12, R22, R19, R59 ;  /* 0x00000013160c7223 */ /* 0x000fc4000000003b */
[----:B------:R-:W2:Y:S01]  /*1aa0*/  LDS.128 R16, [R68+UR6+0x680] ;  /* 0x0006800644107984 */ /* 0x000ea20008000c00 */
[----:B0-----:R-:W-:Y:S01]  /*1ab0*/  FFMA R13, R40, R14, R79 ;  /* 0x0000000e280d7223 */ /* 0x001fe2000000004f */
[C---:B------:R-:W-:Y:S01]  /*1ac0*/  FFMA R102, R14.reuse, R41, R75 ;  /* 0x000000290e667223 */ /* 0x040fe2000000004b */
[CC--:B------:R-:W-:Y:S01]  /*1ad0*/  FFMA R89, R14.reuse, R42.reuse, R89 ;  /* 0x0000002a0e597223 */ /* 0x0c0fe20000000059 */
[----:B------:R-:W-:Y:S01]  /*1ae0*/  FFMA R100, R14, R43, R100 ;  /* 0x0000002b0e647223 */ /* 0x000fe20000000064 */
[-C--:B------:R-:W-:Y:S01]  /*1af0*/  FFMA R24, R38, R42.reuse, R71 ;  /* 0x0000002a26187223 */ /* 0x080fe20000000047 */
[----:B------:R-:W-:Y:S01]  /*1b00*/  FFMA R28, R34, R42, R11 ;  /* 0x0000002a221c7223 */ /* 0x000fe2000000000b */
[----:B------:R-:W-:Y:S01]  /*1b10*/  FFMA R123, R40, R66, R123 ;  /* 0x00000042287b7223 */ /* 0x000fe2000000007b */
[C---:B------:R-:W-:Y:S01]  /*1b20*/  FFMA R98, R66.reuse, R41, R73 ;  /* 0x0000002942627223 */ /* 0x040fe20000000049 */
[C---:B------:R-:W-:Y:S01]  /*1b30*/  FFMA R87, R66.reuse, R42, R87 ;  /* 0x0000002a42577223 */ /* 0x040fe20000000057 */
[-C--:B------:R-:W-:Y:S01]  /*1b40*/  FFMA R96, R66, R43.reuse, R96 ;  /* 0x0000002b42607223 */ /* 0x080fe20000000060 */
[-C--:B------:R-:W-:Y:S01]  /*1b50*/  FFMA R117, R40, R38.reuse, R117 ;  /* 0x0000002628757223 */ /* 0x080fe20000000075 */
[C---:B------:R-:W-:Y:S01]  /*1b60*/  FFMA R92, R41.reuse, R38, R92 ;  /* 0x00000026295c7223 */ /* 0x040fe2000000005c */
[-C--:B------:R-:W-:Y:S01]  /*1b70*/  FFMA R90, R38, R43.reuse, R90 ;  /* 0x0000002b265a7223 */ /* 0x080fe2000000005a */
[-C--:B------:R-:W-:Y:S01]  /*1b80*/  FFMA R101, R40, R26.reuse, R101 ;  /* 0x0000001a28657223 */ /* 0x080fe20000000065 */
[CC--:B------:R-:W-:Y:S01]  /*1b90*/  FFMA R88, R41.reuse, R26.reuse, R88 ;  /* 0x0000001a29587223 */ /* 0x0c0fe20000000058 */
[----:B------:R-:W-:Y:S01]  /*1ba0*/  FFMA R85, R42, R26, R85 ;  /* 0x0000001a2a557223 */ /* 0x000fe20000000055 */
        /* <DEDUP_REMOVED lines=13> */
[-C--:B------:R-:W-:Y:S01]  /*1c80*/  FFMA R70, R41, R22.reuse, R70 ;  /* 0x0000001629467223 */ /* 0x080fe20000000046 */
[----:B------:R-:W-:Y:S01]  /*1c90*/  FFMA R69, R42, R22, R69 ;  /* 0x000000162a457223 */ /* 0x000fe20000000045 */
[----:B------:R-:W-:Y:S01]  /*1ca0*/  FFMA R72, R22, R43, R55 ;  /* 0x0000002b16487223 */ /* 0x000fe20000000037 */
[-C--:B-1----:R-:W-:Y:S01]  /*1cb0*/  FFMA R71, R15, R46.reuse, R54 ;  /* 0x0000002e0f477223 */ /* 0x082fe20000000036 */
[-C--:B------:R-:W-:Y:S01]  /*1cc0*/  FFMA R109, R67, R46.reuse, R52 ;  /* 0x0000002e436d7223 */ /* 0x080fe20000000034 */
[C---:B------:R-:W-:Y:S01]  /*1cd0*/  FFMA R21, R44.reuse, R15, R21 ;  /* 0x0000000f2c157223 */ /* 0x040fe20000000015 */
[C---:B------:R-:W-:Y:S01]  /*1ce0*/  FFMA R121, R44.reuse, R67, R121 ;  /* 0x000000432c797223 */ /* 0x040fe20000000079 */
[C---:B------:R-:W-:Y:S01]  /*1cf0*/  FFMA R111, R44.reuse, R39, R111 ;  /* 0x000000272c6f7223 */ /* 0x040fe2000000006f */
[C---:B------:R-:W-:Y:S01]  /*1d00*/  FFMA R65, R44.reuse, R27, R25 ;  /* 0x0000001b2c417223 */ /* 0x040fe20000000019 */
[C---:B------:R-:W-:Y:S01]  /*1d10*/  FFMA R81, R44.reuse, R63, R81 ;  /* 0x0000003f2c517223 */ /* 0x040fe20000000051 */
[C---:B------:R-:W-:Y:S01]  /*1d20*/  FFMA R95, R44.reuse, R31, R95 ;  /* 0x0000001f2c5f7223 */ /* 0x040fe2000000005f */
[C---:B------:R-:W-:Y:S01]  /*1d30*/  FFMA R75, R44.reuse, R35, R124 ;  /* 0x000000232c4b7223 */ /* 0x040fe2000000007c */
[----:B------:R-:W-:Y:S01]  /*1d40*/  FFMA R57, R44, R23, R57 ;  /* 0x000000172c397223 */ /* 0x000fe20000000039 */
[-C--:B------:R-:W-:Y:S01]  /*1d50*/  FFMA R122, R15, R45.reuse, R122 ;  /* 0x0000002d0f7a7223 */ /* 0x080fe2000000007a */
[----:B------:R-:W-:Y:S01]  /*1d60*/  FFMA R119, R67, R45, R118 ;  /* 0x0000002d43777223 */ /* 0x000fe20000000076 */
[C---:B------:R-:W-:Y:S01]  /*1d70*/  FFMA R97, R45.reuse, R39, R116 ;  /* 0x000000272d617223 */ /* 0x040fe20000000074 */
[----:B------:R-:W-:Y:S01]  /*1d80*/  FFMA R99, R45, R27, R114 ;  /* 0x0000001b2d637223 */ /* 0x000fe20000000072 */
[-C--:B------:R-:W-:Y:S01]  /*1d90*/  FFMA R120, R63, R45.reuse, R120 ;  /* 0x0000002d3f787223 */ /* 0x080fe20000000078 */
[----:B------:R-:W-:Y:S01]  /*1da0*/  FFMA R91, R31, R45, R74 ;  /* 0x0000002d1f5b7223 */ /* 0x000fe2000000004a */
[C---:B------:R-:W-:Y:S01]  /*1db0*/  FFMA R73, R45.reuse, R35, R60 ;  /* 0x000000232d497223 */ /* 0x040fe2000000003c */
[----:B------:R-:W-:Y:S01]  /*1dc0*/  FFMA R59, R45, R23, R64 ;  /* 0x000000172d3b7223 */ /* 0x000fe20000000040 */
[-C--:B------:R-:W-:Y:S01]  /*1dd0*/  FFMA R105, R39, R46.reuse, R50 ;  /* 0x0000002e27697223 */ /* 0x080fe20000000032 */
[C---:B------:R-:W-:Y:S01]  /*1de0*/  FFMA R77, R46.reuse, R27, R77 ;  /* 0x0000001b2e4d7223 */ /* 0x040fe2000000004d */
[-C--:B------:R-:W-:Y:S01]  /*1df0*/  FFMA R29, R63, R46.reuse, R36 ;  /* 0x0000002e3f1d7223 */ /* 0x080fe20000000024 */
[-C--:B------:R-:W-:Y:S01]  /*1e00*/  FFMA R79, R31, R46.reuse, R32 ;  /* 0x0000002e1f4f7223 */ /* 0x080fe20000000020 */
[----:B------:R-:W-:Y:S01]  /*1e10*/  FFMA R51, R35, R46, R20 ;  /* 0x0000002e23337223 */ /* 0x000fe20000000014 */
[----:B------:R-:W-:Y:S01]  /*1e20*/  FFMA R61, R46, R23, R61 ;  /* 0x000000172e3d7223 */ /* 0x000fe2000000003d */
[----:B------:R-:W-:Y:S01]  /*1e30*/  LDS.128 R40, [R48+0x10] ;  /* 0x0000100030287984 */ /* 0x000fe20000000c00 */
[-C--:B------:R-:W-:Y:S01]  /*1e40*/  FFMA R110, R15, R47.reuse, R110 ;  /* 0x0000002f0f6e7223 */ /* 0x080fe2000000006e */
[-C--:B------:R-:W-:Y:S01]  /*1e50*/  FFMA R108, R67, R47.reuse, R108 ;  /* 0x0000002f436c7223 */ /* 0x080fe2000000006c */
[-C--:B------:R-:W-:Y:S01]  /*1e60*/  FFMA R106, R39, R47.reuse, R106 ;  /* 0x0000002f276a7223 */ /* 0x080fe2000000006a */
[----:B------:R-:W0:Y:S01]  /*1e70*/  LDS.128 R52, [R68+UR6+0x800] ;  /* 0x0008000644347984 */ /* 0x000e220008000c00 */
[-C--:B------:R-:W-:Y:S01]  /*1e80*/  FFMA R56, R27, R47.reuse, R56 ;  /* 0x0000002f1b387223 */ /* 0x080fe20000000038 */
[-C--:B------:R-:W-:Y:S01]  /*1e90*/  FFMA R104, R63, R47.reuse, R104 ;  /* 0x0000002f3f687223 */ /* 0x080fe20000000068 */
[-C--:B------:R-:W-:Y:S01]  /*1ea0*/  FFMA R82, R31, R47.reuse, R82 ;  /* 0x0000002f1f527223 */ /* 0x080fe20000000052 */
[-C--:B------:R-:W-:Y:S01]  /*1eb0*/  FFMA R76, R35, R47.reuse, R76 ;  /* 0x0000002f234c7223 */ /* 0x080fe2000000004c */
[----:B------:R-:W-:Y:S01]  /*1ec0*/  FFMA R93, R23, R47, R12 ;  /* 0x0000002f175d7223 */ /* 0x000fe2000000000c */
[C---:B--2---:R-:W-:Y:S01]  /*1ed0*/  FFMA R20, R16.reuse, R15, R13 ;  /* 0x0000000f10147223 */ /* 0x044fe2000000000d */
[----:B------:R-:W1:Y:S01]  /*1ee0*/  LDS.128 R44, [R68+UR6+0x880] ;  /* 0x00088006442c7984 */ /* 0x000e620008000c00 */
[C---:B------:R-:W-:Y:S01]  /*1ef0*/  FFMA R102, R15.reuse, R17, R102 ;  /* 0x000000110f667223 */ /* 0x040fe20000000066 */
[CC--:B------:R-:W-:Y:S01]  /*1f00*/  FFMA R89, R15.reuse, R18.reuse, R89 ;  /* 0x000000120f597223 */ /* 0x0c0fe20000000059 */
[----:B------:R-:W-:Y:S01]  /*1f10*/  FFMA R100, R15, R19, R100 ;  /* 0x000000130f647223 */ /* 0x000fe20000000064 */
[CC--:B------:R-:W-:Y:S01]  /*1f20*/  FFMA R117, R16.reuse, R39.reuse, R117 ;  /* 0x0000002710757223 */ /* 0x0c0fe20000000075 */
[----:B------:R-:W2:Y:S01]  /*1f30*/  LDS.128 R12, [R48+0x210] ;  /* 0x00021000300c7984 */ /* 0x000ea20000000c00 */
[----:B------:R-:W-:Y:S01]  /*1f40*/  FFMA R92, R17, R39, R92 ;  /* 0x00000027115c7223 */ /* 0x000fe2000000005c */
[CC--:B------:R-:W-:Y:S01]  /*1f50*/  FFMA R107, R39.reuse, R18.reuse, R24 ;  /* 0x00000012276b7223 */ /* 0x0c0fe20000000018 */
[----:B------:R-:W-:Y:S01]  /*1f60*/  FFMA R90, R39, R19, R90 ;  /* 0x00000013275a7223 */ /* 0x000fe2000000005a */
[-C--:B------:R-:W-:Y:S01]  /*1f70*/  FFMA R101, R16, R27.reuse, R101 ;  /* 0x0000001b10657223 */ /* 0x080fe20000000065 */
[----:B------:R-:W3:Y:S01]  /*1f80*/  LDS.128 R36, [R48+0x30] ;  /* 0x0000300030247984 */ /* 0x000ee20000000c00 */
[-C--:B------:R-:W-:Y:S01]  /*1f90*/  FFMA R88, R17, R27.reuse, R88 ;  /* 0x0000001b11587223 */ /* 0x080fe20000000058 */
[----:B------:R-:W-:Y:S01]  /*1fa0*/  FFMA R85, R18, R27, R85 ;  /* 0x0000001b12557223 */ /* 0x000fe20000000055 */
[----:B------:R-:W-:Y:S01]  /*1fb0*/  FFMA R58, R27, R19, R58 ;  /* 0x000000131b3a7223 */ /* 0x000fe2000000003a */
[C---:B------:R-:W-:Y:S01]  /*1fc0*/  FFMA R83, R16.reuse, R63, R83 ;  /* 0x0000003f10537223 */ /* 0x040fe20000000053 */
[----:B------:R-:W4:Y:S01]  /*1fd0*/  LDS.128 R24, [R48+0x230] ;  /* 0x0002300030187984 */ /* 0x000f220000000c00 */
[C---:B------:R-:W-:Y:S01]  /*1fe0*/  FFMA R94, R63.reuse, R17, R94 ;  /* 0x000000113f5e7223 */ /* 0x040fe2000000005e */
[CC--:B------:R-:W-:Y:S01]  /*1ff0*/  FFMA R125, R63.reuse, R18.reuse, R125 ;  /* 0x000000123f7d7223 */ /* 0x0c0fe2000000007d */
[----:B------:R-:W-:Y:S01]  /*2000*/  FFMA R86, R63, R19, R86 ;  /* 0x000000133f567223 */ /* 0x000fe20000000056 */
[CC--:B------:R-:W-:Y:S01]  /*2010*/  FFMA R103, R16.reuse, R35.reuse, R103 ;  /* 0x0000002310677223 */ /* 0x0c0fe20000000067 */
[----:B------:R-:W-:Y:S01]  /*2020*/  FFMA R80, R17, R35, R80 ;  /* 0x0000002311507223 */ /* 0x000fe20000000050 */
[CC--:B------:R-:W-:Y:S01]  /*2030*/  FFMA R63, R35.reuse, R18.reuse, R28 ;  /* 0x00000012233f7223 */ /* 0x0c0fe2000000001c */
[----:B------:R-:W-:Y:S01]  /*2040*/  FFMA R78, R35, R19, R78 ;  /* 0x00000013234e7223 */ /* 0x000fe2000000004e */
[C---:B------:R-:W-:Y:S01]  /*2050*/  FFMA R123, R16.reuse, R67, R123 ;  /* 0x00000043107b7223 */ /* 0x040fe2000000007b */
[C---:B------:R-:W-:Y:S01]  /*2060*/  FFMA R98, R67.reuse, R17, R98 ;  /* 0x0000001143627223 */ /* 0x040fe20000000062 */
[C---:B------:R-:W-:Y:S01]  /*2070*/  FFMA R87, R67.reuse, R18, R87 ;  /* 0x0000001243577223 */ /* 0x040fe20000000057 */
[----:B------:R-:W-:Y:S01]  /*2080*/  FFMA R96, R67, R19, R96 ;  /* 0x0000001343607223 */ /* 0x000fe20000000060 */
[----:B------:R-:W4:Y:S01]  /*2090*/  LDS.128 R32, [R48+0x50] ;  /* 0x0000500030207984 */ /* 0x000f220000000c00 */
[-C--:B------:R-:W-:Y:S01]  /*20a0*/  FFMA R11, R16, R23.reuse, R11 ;  /* 0x00000017100b7223 */ /* 0x080fe2000000000b */
[-C--:B------:R-:W-:Y:S01]  /*20b0*/  FFMA R70, R17, R23.reuse, R70 ;  /* 0x0000001711467223 */ /* 0x080fe20000000046 */
[----:B------:R-:W-:Y:S01]  /*20c0*/  FFMA R69, R18, R23, R69 ;  /* 0x0000001712457223 */ /* 0x000fe20000000045 */
[----:B------:R-:W-:Y:S01]  /*20d0*/  FFMA R72, R23, R19, R72 ;  /* 0x0000001317487223 */ /* 0x000fe20000000048 */
[----:B------:R-:W-:Y:S01]  /*20e0*/  FFMA R115, R16, R31, R115 ;  /* 0x0000001f10737223 */ /* 0x000fe20000000073 */
[C---:B0-----:R-:W-:Y:S01]  /*20f0*/  FFMA R74, R40.reuse, R54, R71 ;  /* 0x00000036284a7223 */ /* 0x041fe20000000047 */
[C---:B------:R-:W-:Y:S01]  /*2100*/  FFMA R67, R40.reuse, R52, R21 ;  /* 0x0000003428437223 */ /* 0x040fe20000000015 */
[C---:B------:R-:W-:Y:S01]  /*2110*/  FFMA R113, R31.reuse, R18, R113 ;  /* 0x000000121f717223 */ /* 0x040fe20000000071 */
[C---:B------:R-:W-:Y:S01]  /*2120*/  FFMA R112, R31.reuse, R19, R112 ;  /* 0x000000131f707223 */ /* 0x040fe20000000070 */
[----:B------:R-:W-:Y:S01]  /*2130*/  FFMA R84, R31, R17, R84 ;  /* 0x000000111f547223 */ /* 0x000fe20000000054 */
[C---:B------:R-:W-:Y:S01]  /*2140*/  FFMA R122, R40.reuse, R53, R122 ;  /* 0x00000035287a7223 */ /* 0x040fe2000000007a */
[----:B------:R-:W0:Y:S01]  /*2150*/  LDS.128 R16, [R48+0x270] ;  /* 0x0002700030107984 */ /* 0x000e220000000c00 */
[C---:B-1----:R-:W-:Y:S01]  /*2160*/  FFMA R71, R40.reuse, R44, R20 ;  /* 0x0000002c28477223 */ /* 0x042fe20000000014 */
[C---:B------:R-:W-:Y:S01]  /*2170*/  FFMA R110, R40.reuse, R55, R110 ;  /* 0x00000037286e7223 */ /* 0x040fe2000000006e */
[C---:B------:R-:W-:Y:S01]  /*2180*/  FFMA R102, R40.reuse, R45, R102 ;  /* 0x0000002d28667223 */ /* 0x040fe20000000066 */
[----:B------:R-:W1:Y:S01]  /*2190*/  LDS.128 R20, [R48+0x250] ;  /* 0x0002500030147984 */ /* 0x000e620000000c00 */
[----:B------:R-:W-:Y:S01]  /*21a0*/  FFMA R89, R40, R46, R89 ;  /* 0x0000002e28597223 */ /* 0x000fe20000000059 */
[C---:B--2---:R-:W-:Y:S01]  /*21b0*/  FFMA R66, R12.reuse, R54, R29 ;  /* 0x000000360c427223 */ /* 0x044fe2000000001d */
[C---:B------:R-:W-:Y:S01]  /*21c0*/  FFMA R64, R12.reuse, R52, R81 ;  /* 0x000000340c407223 */ /* 0x040fe20000000051 */
[----:B------:R1:W2:Y:S01]  /*21d0*/  LDS.128 R28, [R48+0x70] ;  /* 0x00007000301c7984 */ /* 0x0002a20000000c00 */
[C---:B------:R-:W-:Y:S01]  /*21e0*/  FFMA R120, R12.reuse, R53, R120 ;  /* 0x000000350c787223 */ /* 0x040fe20000000078 */
[----:B------:R-:W-:Y:S01]  /*21f0*/  FFMA R104, R12, R55, R104 ;  /* 0x000000370c687223 */ /* 0x000fe20000000068 */
[----:B---3--:R-:W-:Y:S01]  /*2200*/  FFMA R62, R36, R54, R109 ;  /* 0x00000036243e7223 */ /* 0x008fe2000000006d */
[-C--:B------:R-:W-:Y:S01]  /*2210*/  FFMA R60, R52, R36.reuse, R121 ;  /* 0x00000024343c7223 */ /* 0x080fe20000000079 */
[C---:B------:R-:W-:Y:S01]  /*2220*/  FFMA R124, R36.reuse, R53, R119 ;  /* 0x00000035247c7223 */ /* 0x040fe20000000077 */
[----:B------:R-:W-:Y:S01]  /*2230*/  FFMA R108, R36, R55, R108 ;  /* 0x00000037246c7223 */ /* 0x000fe2000000006c */
[----:B------:R-:W-:Y:S01]  /*2240*/  FFMA R109, R44, R36, R123 ;  /* 0x000000242c6d7223 */ /* 0x000fe2000000007b */
[C---:B------:R-:W-:Y:S01]  /*2250*/  FFMA R98, R36.reuse, R45, R98 ;  /* 0x0000002d24627223 */ /* 0x040fe20000000062 */
[C---:B------:R-:W-:Y:S01]  /*2260*/  FFMA R87, R36.reuse, R46, R87 ;  /* 0x0000002e24577223 */ /* 0x040fe20000000057 */
[----:B------:R-:W-:Y:S01]  /*2270*/  FFMA R96, R36, R47, R96 ;  /* 0x0000002f24607223 */ /* 0x000fe20000000060 */
[-C--:B----4-:R-:W-:Y:S01]  /*2280*/  FFMA R50, R52, R24.reuse, R95 ;  /* 0x0000001834327223 */ /* 0x090fe2000000005f */
[C---:B------:R-:W-:Y:S01]  /*2290*/  FFMA R118, R24.reuse, R53, R91 ;  /* 0x0000003518767223 */ /* 0x040fe2000000005b */
[----:B------:R-:W-:Y:S01]  /*22a0*/  FFMA R36, R24, R55, R82 ;  /* 0x0000003718247223 */ /* 0x000fe20000000052 */
[----:B------:R-:W-:Y:S01]  /*22b0*/  FFMA R95, R44, R24, R115 ;  /* 0x000000182c5f7223 */ /* 0x000fe20000000073 */
[C---:B------:R-:W-:Y:S01]  /*22c0*/  FFMA R91, R24.reuse, R46, R113 ;  /* 0x0000002e185b7223 */ /* 0x040fe20000000071 */
[----:B------:R-:W-:Y:S01]  /*22d0*/  FFMA R82, R24, R47, R112 ;  /* 0x0000002f18527223 */ /* 0x000fe20000000070 */
[C---:B------:R-:W-:Y:S01]  /*22e0*/  FFMA R83, R12.reuse, R44, R83 ;  /* 0x0000002c0c537223 */ /* 0x040fe20000000053 */
[----:B------:R-:W3:Y:S01]  /*22f0*/  LDS.128 R112, [R68+UR6+0xa00] ;  /* 0x000a000644707984 */ /* 0x000ee20008000c00 */
[C---:B------:R-:W-:Y:S01]  /*2300*/  FFMA R94, R12.reuse, R45, R94 ;  /* 0x0000002d0c5e7223 */ /* 0x040fe2000000005e */
[C---:B------:R-:W-:Y:S01]  /*2310*/  FFMA R81, R12.reuse, R46, R125 ;  /* 0x0000002e0c517223 */ /* 0x040fe2000000007d */
[-C--:B------:R-:W-:Y:S01]  /*2320*/  FFMA R86, R12, R47.reuse, R86 ;  /* 0x0000002f0c567223 */ /* 0x080fe20000000056 */
[----:B------:R-:W-:Y:S01]  /*2330*/  FFMA R100, R40, R47, R100 ;  /* 0x0000002f28647223 */ /* 0x000fe20000000064 */
[CC--:B------:R-:W-:Y:S01]  /*2340*/  FFMA R79, R24.reuse, R54.reuse, R79 ;  /* 0x00000036184f7223 */ /* 0x0c0fe2000000004f */
[----:B------:R-:W-:Y:S01]  /*2350*/  FFMA R84, R24, R45, R84 ;  /* 0x0000002d18547223 */ /* 0x000fe20000000054 */
[----:B------:R-:W-:Y:S01]  /*2360*/  FFMA R12, R32, R54, R105 ;  /* 0x00000036200c7223 */ /* 0x000fe20000000069 */
[-C--:B------:R-:W-:Y:S01]  /*2370*/  FFMA R40, R52, R32.reuse, R111 ;  /* 0x0000002034287223 */ /* 0x080fe2000000006f */
[C---:B------:R-:W-:Y:S01]  /*2380*/  FFMA R97, R32.reuse, R53, R97 ;  /* 0x0000003520617223 */ /* 0x040fe20000000061 */
[----:B------:R-:W-:Y:S01]  /*2390*/  FFMA R106, R32, R55, R106 ;  /* 0x00000037206a7223 */ /* 0x000fe2000000006a */
[----:B------:R-:W-:Y:S01]  /*23a0*/  FFMA R105, R44, R32, R117 ;  /* 0x000000202c697223 */ /* 0x000fe20000000075 */
[C---:B------:R-:W-:Y:S01]  /*23b0*/  FFMA R92, R32.reuse, R45, R92 ;  /* 0x0000002d205c7223 */ /* 0x040fe2000000005c */
[C---:B------:R-:W-:Y:S01]  /*23c0*/  FFMA R24, R32.reuse, R46, R107 ;  /* 0x0000002e20187223 */ /* 0x040fe2000000006b */
[----:B------:R-:W-:Y:S01]  /*23d0*/  FFMA R90, R32, R47, R90 ;  /* 0x0000002f205a7223 */ /* 0x000fe2000000005a */
[----:B0-----:R-:W-:Y:S01]  /*23e0*/  FFMA R93, R16, R55, R93 ;  /* 0x00000037105d7223 */ /* 0x001fe2000000005d */
[----:B------:R-:W-:Y:S01]  /*23f0*/  FFMA R11, R44, R16, R11 ;  /* 0x000000102c0b7223 */ /* 0x000fe2000000000b */
[----:B------:R-:W-:Y:S01]  /*2400*/  FFMA R70, R16, R45, R70 ;  /* 0x0000002d10467223 */ /* 0x000fe20000000046 */
[----:B-1----:R-:W-:Y:S01]  /*2410*/  FFMA R48, R52, R20, R75 ;  /* 0x0000001434307223 */ /* 0x002fe2000000004b */
[C---:B------:R-:W-:Y:S01]  /*2420*/  FFMA R32, R20.reuse, R55, R76 ;  /* 0x0000003714207223 */ /* 0x040fe2000000004c */
[C---:B------:R-:W-:Y:S01]  /*2430*/  FFMA R116, R20.reuse, R53, R73 ;  /* 0x0000003514747223 */ /* 0x040fe20000000049 */
[----:B------:R-:W-:Y:S01]  /*2440*/  FFMA R51, R20, R54, R51 ;  /* 0x0000003614337223 */ /* 0x000fe20000000033 */
[----:B------:R-:W-:Y:S01]  /*2450*/  FFMA R75, R44, R20, R103 ;  /* 0x000000142c4b7223 */ /* 0x000fe20000000067 */
[C---:B------:R-:W-:Y:S01]  /*2460*/  FFMA R80, R20.reuse, R45, R80 ;  /* 0x0000002d14507223 */ /* 0x040fe20000000050 */
        /* <DEDUP_REMOVED lines=13> */
[----:B------:R-:W0:Y:S01]  /*2540*/  LDS.128 R56, [R68+UR6+0xa80] ;  /* 0x000a800644387984 */ /* 0x000e220008000c00 */
[C---:B------:R-:W-:Y:S01]  /*2550*/  FFMA R69, R16.reuse, R46, R69 ;  /* 0x0000002e10457223 */ /* 0x040fe20000000045 */
[----:B------:R-:W-:Y:S01]  /*2560*/  FFMA R72, R16, R47, R72 ;  /* 0x0000002f10487223 */ /* 0x000fe20000000048 */
[C---:B---3--:R-:W-:Y:S01]  /*2570*/  FFMA R65, R112.reuse, R33, R40 ;  /* 0x0000002170417223 */ /* 0x048fe20000000028 */
        /* <DEDUP_REMOVED lines=8> */
[C---:B------:R-:W-:Y:S01]  /*2600*/  FFMA R28, R113.reuse, R21, R116 ;  /* 0x00000015711c7223 */ /* 0x040fe20000000074 */
[C---:B------:R-:W-:Y:S01]  /*2610*/  FFMA R12, R114.reuse, R29, R77 ;  /* 0x0000001d720c7223 */ /* 0x040fe2000000004d */
[-C--:B------:R-:W-:Y:S01]  /*2620*/  FFMA R116, R113, R17.reuse, R52 ;  /* 0x0000001171747223 */ /* 0x080fe20000000034 */
[----:B------:R-:W-:Y:S01]  /*2630*/  FFMA R77, R114, R17, R53 ;  /* 0x00000011724d7223 */ /* 0x000fe20000000035 */
[----:B------:R-:W-:Y:S01]  /*2640*/  LDS.128 R44, [R68+UR6+0xc80] ;  /* 0x000c8006442c7984 */ /* 0x000fe20008000c00 */
[-C--:B------:R-:W-:Y:S01]  /*2650*/  FFMA R73, R41, R113.reuse, R122 ;  /* 0x0000007129497223 */ /* 0x080fe2000000007a */
[----:B------:R-:W-:Y:S01]  /*2660*/  FFMA R61, R37, R113, R124 ;  /* 0x00000071253d7223 */ /* 0x000fe2000000007c */
[-C--:B------:R-:W-:Y:S01]  /*2670*/  FFMA R79, R25, R114.reuse, R79 ;  /* 0x00000072194f7223 */ /* 0x080fe2000000004f */
[----:B------:R-:W1:Y:S01]  /*2680*/  LDS.128 R52, [R68+UR6+0xc00] ;  /* 0x000c000644347984 */ /* 0x000e620008000c00 */
[-C--:B------:R-:W-:Y:S01]  /*2690*/  FFMA R51, R21, R114.reuse, R51 ;  /* 0x0000007215337223 */ /* 0x080fe20000000033 */
[C---:B------:R-:W-:Y:S01]  /*26a0*/  FFMA R124, R113.reuse, R33, R97 ;  /* 0x00000021717c7223 */ /* 0x040fe20000000061 */
[----:B------:R-:W-:Y:S01]  /*26b0*/  FFMA R122, R113, R29, R99 ;  /* 0x0000001d717a7223 */ /* 0x000fe20000000063 */
[-C--:B------:R-:W-:Y:S01]  /*26c0*/  FFMA R120, R13, R113.reuse, R120 ;  /* 0x000000710d787223 */ /* 0x080fe20000000078 */
[----:B------:R-:W-:Y:S01]  /*26d0*/  FFMA R118, R25, R113, R118 ;  /* 0x0000007119767223 */ /* 0x000fe20000000076 */
[CC--:B------:R-:W-:Y:S01]  /*26e0*/  FFMA R66, R13.reuse, R114.reuse, R66 ;  /* 0x000000720d427223 */ /* 0x0c0fe20000000042 */
[-C--:B------:R-:W-:Y:S01]  /*26f0*/  FFMA R121, R13, R115.reuse, R104 ;  /* 0x000000730d797223 */ /* 0x080fe20000000068 */
[-C--:B------:R-:W-:Y:S01]  /*2700*/  FFMA R110, R41, R115.reuse, R110 ;  /* 0x00000073296e7223 */ /* 0x080fe2000000006e */
[-C--:B------:R-:W-:Y:S01]  /*2710*/  FFMA R108, R37, R115.reuse, R108 ;  /* 0x00000073256c7223 */ /* 0x080fe2000000006c */
[-C--:B------:R-:W-:Y:S01]  /*2720*/  FFMA R125, R33, R115.reuse, R106 ;  /* 0x00000073217d7223 */ /* 0x080fe2000000006a */
[-C--:B------:R-:W-:Y:S01]  /*2730*/  FFMA R123, R29, R115.reuse, R123 ;  /* 0x000000731d7b7223 */ /* 0x080fe2000000007b */
[-C--:B------:R-:W-:Y:S01]  /*2740*/  FFMA R119, R25, R115.reuse, R36 ;  /* 0x0000007319777223 */ /* 0x080fe20000000024 */
[-C--:B------:R-:W-:Y:S01]  /*2750*/  FFMA R117, R21, R115.reuse, R32 ;  /* 0x0000007315757223 */ /* 0x080fe20000000020 */
[----:B------:R-:W-:Y:S01]  /*2760*/  FFMA R115, R17, R115, R93 ;  /* 0x0000007311737223 */ /* 0x000fe2000000005d */
[-C--:B------:R-:W-:Y:S01]  /*2770*/  FFMA R74, R41, R114.reuse, R74 ;  /* 0x00000072294a7223 */ /* 0x080fe2000000004a */
[----:B------:R-:W-:Y:S01]  /*2780*/  FFMA R62, R37, R114, R62 ;  /* 0x00000072253e7223 */ /* 0x000fe2000000003e */
[C---:B0-----:R-:W-:Y:S01]  /*2790*/  FFMA R113, R56.reuse, R41, R71 ;  /* 0x0000002938717223 */ /* 0x041fe20000000047 */
[C---:B------:R-:W-:Y:S01]  /*27a0*/  FFMA R109, R56.reuse, R37, R109 ;  /* 0x00000025386d7223 */ /* 0x040fe2000000006d */
[C---:B------:R-:W-:Y:S01]  /*27b0*/  FFMA R105, R56.reuse, R33, R105 ;  /* 0x0000002138697223 */ /* 0x040fe20000000069 */
[-C--:B------:R-:W-:Y:S01]  /*27c0*/  FFMA R103, R33, R58.reuse, R24 ;  /* 0x0000003a21677223 */ /* 0x080fe20000000018 */
[C---:B------:R-:W-:Y:S01]  /*27d0*/  FFMA R101, R56.reuse, R29, R101 ;  /* 0x0000001d38657223 */ /* 0x040fe20000000065 */
[C---:B------:R-:W-:Y:S01]  /*27e0*/  FFMA R83, R56.reuse, R13, R83 ;  /* 0x0000000d38537223 */ /* 0x040fe20000000053 */
[C---:B------:R-:W-:Y:S01]  /*27f0*/  FFMA R95, R56.reuse, R25, R95 ;  /* 0x00000019385f7223 */ /* 0x040fe2000000005f */
[C---:B------:R-:W-:Y:S01]  /*2800*/  FFMA R75, R56.reuse, R21, R75 ;  /* 0x00000015384b7223 */ /* 0x040fe2000000004b */
[----:B------:R-:W-:Y:S01]  /*2810*/  FFMA R11, R56, R17, R11 ;  /* 0x00000011380b7223 */ /* 0x000fe2000000000b */
[C---:B------:R-:W-:Y:S01]  /*2820*/  FFMA R97, R13.reuse, R57, R94 ;  /* 0x000000390d617223 */ /* 0x040fe2000000005e */
[CC--:B------:R-:W-:Y:S01]  /*2830*/  FFMA R81, R13.reuse, R58.reuse, R81 ;  /* 0x0000003a0d517223 */ /* 0x0c0fe20000000051 */
[----:B------:R-:W-:Y:S01]  /*2840*/  FFMA R24, R13, R59, R86 ;  /* 0x0000003b0d187223 */ /* 0x000fe20000000056 */
[-C--:B------:R-:W-:Y:S01]  /*2850*/  FFMA R89, R41, R58.reuse, R89 ;  /* 0x0000003a29597223 */ /* 0x080fe20000000059 */
[-C--:B------:R-:W-:Y:S01]  /*2860*/  FFMA R87, R37, R58.reuse, R87 ;  /* 0x0000003a25577223 */ /* 0x080fe20000000057 */
[C---:B------:R-:W-:Y:S01]  /*2870*/  FFMA R85, R58.reuse, R29, R85 ;  /* 0x0000001d3a557223 */ /* 0x040fe20000000055 */
[-C--:B------:R-:W-:Y:S01]  /*2880*/  FFMA R91, R25, R58.reuse, R91 ;  /* 0x0000003a195b7223 */ /* 0x080fe2000000005b */
[C---:B------:R-:W-:Y:S01]  /*2890*/  FFMA R71, R21.reuse, R58, R76 ;  /* 0x0000003a15477223 */ /* 0x040fe2000000004c */
[----:B------:R-:W-:Y:S01]  /*28a0*/  FFMA R13, R58, R17, R69 ;  /* 0x000000113a0d7223 */ /* 0x000fe20000000045 */
[----:B------:R-:W-:Y:S01]  /*28b0*/  FFMA R16, R21, R59, R78 ;  /* 0x0000003b15107223 */ /* 0x000fe2000000004e */
[----:B------:R-:W-:Y:S01]  /*28c0*/  FFMA R70, R57, R17, R70 ;  /* 0x0000001139467223 */ /* 0x000fe20000000046 */
[----:B-1----:R-:W-:Y:S01]  /*28d0*/  FFMA R56, R52, R26, R50 ;  /* 0x0000001a34387223 */ /* 0x002fe20000000032 */
[-C--:B------:R-:W-:Y:S01]  /*28e0*/  FFMA R50, R22, R54.reuse, R51 ;  /* 0x0000003616327223 */ /* 0x080fe20000000033 */
[----:B------:R-:W-:Y:S01]  /*28f0*/  FFMA R58, R26, R54, R79 ;  /* 0x000000361a3a7223 */ /* 0x000fe2000000004f */
[----:B------:R-:W-:Y:S01]  /*2900*/  FFMA R51, R54, R18, R77 ;  /* 0x0000001236337223 */ /* 0x000fe2000000004d */
[----:B------:R-:W-:Y:S01]  /*2910*/  FFMA R69, R17, R59, R72 ;  /* 0x0000003b11457223 */ /* 0x000fe20000000048 */
[----:B------:R-:W0:Y:S01]  /*2920*/  LDS.128 R76, [R68+UR6+0xe00] ;  /* 0x000e0006444c7984 */ /* 0x000e220008000c00 */
[-C--:B------:R-:W-:Y:S01]  /*2930*/  FFMA R111, R41, R57.reuse, R102 ;  /* 0x00000039296f7223 */ /* 0x080fe20000000066 */
[----:B------:R-:W-:Y:S01]  /*2940*/  FFMA R107, R37, R57, R98 ;  /* 0x00000039256b7223 */ /* 0x000fe20000000062 */
[C---:B------:R-:W-:Y:S01]  /*2950*/  FFMA R92, R57.reuse, R33, R92 ;  /* 0x00000021395c7223 */ /* 0x040fe2000000005c */
[----:B------:R-:W-:Y:S01]  /*2960*/  FFMA R88, R57, R29, R88 ;  /* 0x0000001d39587223 */ /* 0x000fe20000000058 */
[----:B------:R-:W-:Y:S01]  /*2970*/  FFMA R99, R29, R59, R20 ;  /* 0x0000003b1d637223 */ /* 0x000fe20000000014 */
[----:B------:R-:W-:Y:S01]  /*2980*/  FFMA R93, R25, R57, R84 ;  /* 0x00000039195d7223 */ /* 0x000fe20000000054 */
[----:B------:R-:W-:Y:S01]  /*2990*/  FFMA R80, R57, R21, R80 ;  /* 0x0000001539507223 */ /* 0x000fe20000000050 */
[-C--:B------:R-:W-:Y:S01]  /*29a0*/  FFMA R36, R41, R59.reuse, R100 ;  /* 0x0000003b29247223 */ /* 0x080fe20000000064 */
[-C--:B------:R-:W-:Y:S01]  /*29b0*/  FFMA R32, R37, R59.reuse, R96 ;  /* 0x0000003b25207223 */ /* 0x080fe20000000060 */
[-C--:B------:R-:W-:Y:S01]  /*29c0*/  FFMA R90, R33, R59.reuse, R90 ;  /* 0x0000003b215a7223 */ /* 0x080fe2000000005a */
        /* <DEDUP_REMOVED lines=11> */
[----:B------:R-:W-:Y:S01]  /*2a80*/  FFMA R59, R54, R30, R12 ;  /* 0x0000001e363b7223 */ /* 0x000fe2000000000c */
[----:B------:R-:W-:Y:S01]  /*2a90*/  FFMA R40, R18, R55, R115 ;  /* 0x0000003712287223 */ /* 0x000fe20000000073 */
[-C--:B------:R-:W-:Y:S01]  /*2aa0*/  FFMA R11, R44, R18.reuse, R11 ;  /* 0x000000122c0b7223 */ /* 0x080fe2000000000b */
[-C--:B------:R-:W-:Y:S01]  /*2ab0*/  FFMA R14, R45, R18.reuse, R70 ;  /* 0x000000122d0e7223 */ /* 0x080fe20000000046 */
[----:B------:R-:W-:Y:S01]  /*2ac0*/  FFMA R13, R46, R18, R13 ;  /* 0x000000122e0d7223 */ /* 0x000fe2000000000d */
[----:B------:R-:W-:Y:S01]  /*2ad0*/  FFMA R12, R22, R46, R71 ;  /* 0x0000002e160c7223 */ /* 0x000fe20000000047 */
[----:B------:R-:W-:Y:S01]  /*2ae0*/  FFMA R18, R18, R47, R69 ;  /* 0x0000002f12127223 */ /* 0x000fe20000000045 */
[-C--:B------:R-:W-:Y:S01]  /*2af0*/  FFMA R48, R52, R22.reuse, R48 ;  /* 0x0000001634307223 */ /* 0x080fe20000000030 */
[----:B------:R-:W1:Y:S01]  /*2b00*/  LDS.128 R68, [R68+UR6+0xe80] ;  /* 0x000e800644447984 */ /* 0x000e620008000c00 */
[-C--:B------:R-:W-:Y:S01]  /*2b10*/  FFMA R114, R53, R22.reuse, R28 ;  /* 0x0000001635727223 */ /* 0x080fe2000000001c */
[----:B------:R-:W-:Y:S01]  /*2b20*/  FFMA R98, R22, R55, R117 ;  /* 0x0000003716627223 */ /* 0x000fe20000000075 */
[-C--:B------:R-:W-:Y:S01]  /*2b30*/  FFMA R17, R44, R22.reuse, R75 ;  /* 0x000000162c117223 */ /* 0x080fe2000000004b */
[----:B------:R-:W-:Y:S01]  /*2b40*/  FFMA R80, R45, R22, R80 ;  /* 0x000000162d507223 */ /* 0x000fe20000000050 */
[----:B------:R-:W-:Y:S01]  /*2b50*/  FFMA R16, R22, R47, R16 ;  /* 0x0000002f16107223 */ /* 0x000fe20000000010 */
[----:B------:R-:W-:Y:S01]  /*2b60*/  SHF.L.U32 R22, R49, 0x4, RZ ;  /* 0x0000000431167819 */ /* 0x000fe200000006ff */
[C---:B------:R-:W-:Y:S01]  /*2b70*/  FFMA R118, R26.reuse, R53, R118 ;  /* 0x000000351a767223 */ /* 0x040fe20000000076 */
[----:B------:R-:W-:Y:S01]  /*2b80*/  FFMA R100, R26, R55, R119 ;  /* 0x000000371a647223 */ /* 0x000fe20000000077 */
[----:B------:R-:W-:Y:S01]  /*2b90*/  FFMA R25, R44, R26, R95 ;  /* 0x0000001a2c197223 */ /* 0x000fe2000000005f */
[C---:B------:R-:W-:Y:S01]  /*2ba0*/  FFMA R82, R26.reuse, R45, R93 ;  /* 0x0000002d1a527223 */ /* 0x040fe2000000005d */
[C---:B------:R-:W-:Y:S01]  /*2bb0*/  FFMA R21, R26.reuse, R46, R91 ;  /* 0x0000002e1a157223 */ /* 0x040fe2000000005b */
[----:B------:R-:W-:Y:S01]  /*2bc0*/  FFMA R20, R26, R47, R20 ;  /* 0x0000002f1a147223 */ /* 0x000fe20000000014 */
[----:B------:R-:W-:Y:S01]  /*2bd0*/  SHF.R.U32.HI R26, RZ, 0x1c, R49 ;  /* 0x0000001cff1a7819 */ /* 0x000fe20000011631 */
[----:B0-----:R-:W-:Y:S01]  /*2be0*/  FFMA R49, R77, R23, R114 ;  /* 0x000000174d317223 */ /* 0x001fe20000000072 */
[----:B------:R-:W-:Y:S01]  /*2bf0*/  LOP3.LUT R22, R22, 0xfffffff0, RZ, 0xc0, !PT ;  /* 0xfffffff016167812 */ /* 0x000fe200078ec0ff */
[----:B------:R-:W-:Y:S01]  /*2c00*/  FFMA R67, R52, R42, R67 ;  /* 0x0000002a34437223 */ /* 0x000fe20000000043 */
[C---:B------:R-:W-:Y:S01]  /*2c10*/  FFMA R73, R42.reuse, R53, R73 ;  /* 0x000000352a497223 */ /* 0x040fe20000000049 */
[-C--:B------:R-:W-:Y:S01]  /*2c20*/  FFMA R74, R42, R54.reuse, R74 ;  /* 0x000000362a4a7223 */ /* 0x080fe2000000004a */
[-C--:B------:R-:W-:Y:S01]  /*2c30*/  FFMA R62, R38, R54.reuse, R62 ;  /* 0x00000036263e7223 */ /* 0x080fe2000000003e */
[----:B------:R-:W-:Y:S01]  /*2c40*/  FFMA R112, R34, R54, R112 ;  /* 0x0000003622707223 */ /* 0x000fe20000000070 */
[-C--:B------:R-:W-:Y:S01]  /*2c50*/  FFMA R110, R42, R55.reuse, R110 ;  /* 0x000000372a6e7223 */ /* 0x080fe2000000006e */
[----:B------:R-:W-:Y:S01]  /*2c60*/  LOP3.LUT R26, R26, 0x3, RZ, 0xc0, !PT ;  /* 0x000000031a1a7812 */ /* 0x000fe200078ec0ff */
[----:B------:R-:W-:Y:S01]  /*2c70*/  FFMA R63, R52, R30, R63 ;  /* 0x0000001e343f7223 */ /* 0x000fe2000000003f */
[----:B------:R-:W-:Y:S01]  /*2c80*/  IADD3 R114, P0, PT, R22, UR4, RZ ;  /* 0x0000000416727c10 */ /* 0x000fe2000ff1e0ff */
[-C--:B------:R-:W-:Y:S01]  /*2c90*/  FFMA R108, R38, R55.reuse, R108 ;  /* 0x00000037266c7223 */ /* 0x080fe2000000006c */
[-C--:B------:R-:W-:Y:S01]  /*2ca0*/  FFMA R106, R34, R55.reuse, R125 ;  /* 0x00000037226a7223 */ /* 0x080fe2000000007d */
[----:B------:R-:W-:Y:S01]  /*2cb0*/  FFMA R104, R30, R55, R123 ;  /* 0x000000371e687223 */ /* 0x000fe2000000007b */
[-C--:B------:R-:W-:Y:S01]  /*2cc0*/  FFMA R28, R34, R46.reuse, R103 ;  /* 0x0000002e221c7223 */ /* 0x080fe20000000067 */
[-C--:B------:R-:W-:Y:S01]  /*2cd0*/  FFMA R89, R42, R46.reuse, R89 ;  /* 0x0000002e2a597223 */ /* 0x080fe20000000059 */
[----:B------:R-:W-:Y:S01]  /*2ce0*/  FFMA R87, R38, R46, R87 ;  /* 0x0000002e26577223 */ /* 0x000fe20000000057 */
[-C--:B------:R-:W-:Y:S01]  /*2cf0*/  FFMA R29, R44, R30.reuse, R101 ;  /* 0x0000001e2c1d7223 */ /* 0x080fe20000000065 */
[-C--:B------:R-:W-:Y:S01]  /*2d00*/  FFMA R85, R46, R30.reuse, R85 ;  /* 0x0000001e2e557223 */ /* 0x080fe20000000055 */
[----:B------:R-:W-:Y:S01]  /*2d10*/  FFMA R122, R53, R30, R122 ;  /* 0x0000001e357a7223 */ /* 0x000fe2000000007a */
[C---:B------:R-:W-:Y:S01]  /*2d20*/  FFMA R41, R44.reuse, R42, R113 ;  /* 0x0000002a2c297223 */ /* 0x040fe20000000071 */
[C---:B------:R-:W-:Y:S01]  /*2d30*/  FFMA R37, R44.reuse, R38, R109 ;  /* 0x000000262c257223 */ /* 0x040fe2000000006d */
[----:B------:R-:W-:Y:S01]  /*2d40*/  FFMA R33, R44, R34, R105 ;  /* 0x000000222c217223 */ /* 0x000fe20000000069 */
[----:B------:R-:W-:Y:S01]  /*2d50*/  FFMA R88, R45, R30, R88 ;  /* 0x0000001e2d587223 */ /* 0x000fe20000000058 */
[----:B------:R-:W-:Y:S01]  /*2d60*/  FFMA R86, R30, R47, R99 ;  /* 0x0000002f1e567223 */ /* 0x000fe20000000063 */
[----:B------:R-:W-:Y:S01]  /*2d70*/  FFMA R72, R76, R43, R67 ;  /* 0x0000002b4c487223 */ /* 0x000fe20000000043 */
[C---:B------:R-:W-:Y:S01]  /*2d80*/  FFMA R73, R43.reuse, R77, R73 ;  /* 0x0000004d2b497223 */ /* 0x040fe20000000049 */
[-C--:B------:R-:W-:Y:S01]  /*2d90*/  FFMA R74, R43, R78.reuse, R74 ;  /* 0x0000004e2b4a7223 */ /* 0x080fe2000000004a */
[-C--:B------:R-:W-:Y:S01]  /*2da0*/  FFMA R62, R39, R78.reuse, R62 ;  /* 0x0000004e273e7223 */ /* 0x080fe2000000003e */
[-C--:B------:R-:W-:Y:S01]  /*2db0*/  FFMA R54, R35, R78.reuse, R112 ;  /* 0x0000004e23367223 */ /* 0x080fe20000000070 */
[----:B------:R-:W-:Y:S01]  /*2dc0*/  FFMA R46, R78, R31, R59 ;  /* 0x0000001f4e2e7223 */ /* 0x000fe2000000003b */
[-C--:B------:R-:W-:Y:S01]  /*2dd0*/  FFMA R66, R15, R78.reuse, R66 ;  /* 0x0000004e0f427223 */ /* 0x080fe20000000042 */
[-C--:B------:R-:W-:Y:S01]  /*2de0*/  FFMA R58, R27, R78.reuse, R58 ;  /* 0x0000004e1b3a7223 */ /* 0x080fe2000000003a */
[----:B------:R-:W-:Y:S01]  /*2df0*/  FFMA R50, R23, R78, R50 ;  /* 0x0000004e17327223 */ /* 0x000fe20000000032 */
[----:B------:R-:W-:Y:S01]  /*2e00*/  IADD3.X R115, PT, PT, R26, UR5, RZ, P0, !PT ;  /* 0x000000051a737c10 */ /* 0x000fe200087fe4ff */
[----:B------:R-:W-:Y:S01]  /*2e10*/  FFMA R75, R43, R79, R110 ;  /* 0x0000004f2b4b7223 */ /* 0x000fe2000000006e */
[-C--:B------:R-:W-:Y:S01]  /*2e20*/  FFMA R65, R52, R34.reuse, R65 ;  /* 0x0000002234417223 */ /* 0x080fe20000000041 */
[-C--:B------:R-:W-:Y:S01]  /*2e30*/  FFMA R124, R53, R34.reuse, R124 ;  /* 0x00000022357c7223 */ /* 0x080fe2000000007c */
[C---:B------:R-:W-:Y:S01]  /*2e40*/  FFMA R96, R42.reuse, R45, R111 ;  /* 0x0000002d2a607223 */ /* 0x040fe2000000006f */
[-C--:B------:R-:W-:Y:S01]  /*2e50*/  FFMA R36, R42, R47.reuse, R36 ;  /* 0x0000002f2a247223 */ /* 0x080fe20000000024 */
[-C--:B------:R-:W-:Y:S01]  /*2e60*/  FFMA R32, R38, R47.reuse, R32 ;  /* 0x0000002f26207223 */ /* 0x080fe20000000020 */
[----:B------:R-:W-:Y:S01]  /*2e70*/  FFMA R92, R45, R34, R92 ;  /* 0x000000222d5c7223 */ /* 0x000fe2000000005c */
[----:B------:R-:W-:Y:S01]  /*2e80*/  FFMA R90, R34, R47, R90 ;  /* 0x0000002f225a7223 */ /* 0x000fe2000000005a */
[----:B------:R-:W-:Y:S01]  /*2e90*/  FFMA R44, R76, R31, R63 ;  /* 0x0000001f4c2c7223 */ /* 0x000fe2000000003f */
[----:B------:R-:W-:Y:S01]  /*2ea0*/  FFMA R78, R78, R19, R51 ;  /* 0x000000134e4e7223 */ /* 0x000fe20000000033 */
[----:B------:R-:W-:Y:S01]  /*2eb0*/  FFMA R60, R52, R38, R60 ;  /* 0x00000026343c7223 */ /* 0x000fe2000000003c */
[-C--:B------:R-:W-:Y:S01]  /*2ec0*/  FFMA R63, R39, R79.reuse, R108 ;  /* 0x0000004f273f7223 */ /* 0x080fe2000000006c */
[-C--:B------:R-:W-:Y:S01]  /*2ed0*/  FFMA R55, R35, R79.reuse, R106 ;  /* 0x0000004f23377223 */ /* 0x080fe2000000006a */
[-C--:B------:R-:W-:Y:S01]  /*2ee0*/  FFMA R47, R31, R79.reuse, R104 ;  /* 0x0000004f1f2f7223 */ /* 0x080fe20000000068 */
[-C--:B------:R-:W-:Y:S01]  /*2ef0*/  FFMA R67, R15, R79.reuse, R102 ;  /* 0x0000004f0f437223 */ /* 0x080fe20000000066 */
[-C--:B------:R-:W-:Y:S01]  /*2f00*/  FFMA R59, R27, R79.reuse, R100 ;  /* 0x0000004f1b3b7223 */ /* 0x080fe20000000064 */
[----:B------:R-:W-:Y:S01]  /*2f10*/  FFMA R51, R23, R79, R98 ;  /* 0x0000004f17337223 */ /* 0x000fe20000000062 */
[-C--:B-1----:R-:W-:Y:S01]  /*2f20*/  FFMA R34, R35, R70.reuse, R28 ;  /* 0x0000004623227223 */ /* 0x082fe2000000001c */
[----:B------:R-:W-:Y:S01]  /*2f30*/  FFMA R94, R38, R45, R107 ;  /* 0x0000002d265e7223 */ /* 0x000fe2000000006b */
[----:B------:R-:W-:Y:S01]  /*2f40*/  FFMA R79, R19, R79, R40 ;  /* 0x0000004f134f7223 */ /* 0x000fe20000000028 */
[----:B------:R-:W-:Y:S01]  /*2f50*/  FFMA R28, R68, R31, R29 ;  /* 0x0000001f441c7223 */ /* 0x000fe2000000001d */
[----:B------:R-:W-:Y:S01]  /*2f60*/  FFMA R61, R38, R53, R61 ;  /* 0x00000035263d7223 */ /* 0x000fe2000000003d */
[----:B------:R-:W-:Y:S01]  /*2f70*/  FFMA R45, R77, R31, R122 ;  /* 0x0000001f4d2d7223 */ /* 0x000fe2000000007a */
[----:B------:R-:W-:Y:S01]  /*2f80*/  FFMA R40, R68, R43, R41 ;  /* 0x0000002b44287223 */ /* 0x000fe20000000029 */
[-C--:B------:R-:W-:Y:S01]  /*2f90*/  FFMA R29, R69, R31.reuse, R88 ;  /* 0x0000001f451d7223 */ /* 0x080fe20000000058 */
[----:B------:R-:W-:Y:S01]  /*2fa0*/  FFMA R30, R70, R31, R85 ;  /* 0x0000001f461e7223 */ /* 0x000fe20000000055 */
[----:B------:R0:W-:Y:S01]  /*2fb0*/  STG.E.128 desc[UR8][R114.64], R72 ;  /* 0x0000004872007986 */ /* 0x0001e2000c101d08 */
[C---:B------:R-:W-:Y:S01]  /*2fc0*/  FFMA R41, R43.reuse, R69, R96 ;  /* 0x000000452b297223 */ /* 0x040fe20000000060 */
[-C--:B------:R-:W-:Y:S01]  /*2fd0*/  FFMA R42, R43, R70.reuse, R89 ;  /* 0x000000462b2a7223 */ /* 0x080fe20000000059 */
[-C--:B------:R-:W-:Y:S01]  /*2fe0*/  FFMA R38, R39, R70.reuse, R87 ;  /* 0x0000004627267223 */ /* 0x080fe20000000057 */
[----:B------:R-:W-:Y:S01]  /*2ff0*/  FFMA R31, R31, R71, R86 ;  /* 0x000000471f1f7223 */ /* 0x000fe20000000056 */
[C---:B------:R-:W-:Y:S01]  /*3000*/  FFMA R60, R76.reuse, R39, R60 ;  /* 0x000000274c3c7223 */ /* 0x040fe2000000003c */
[C---:B------:R-:W-:Y:S01]  /*3010*/  FFMA R52, R76.reuse, R35, R65 ;  /* 0x000000234c347223 */ /* 0x040fe20000000041 */
[C---:B------:R-:W-:Y:S01]  /*3020*/  FFMA R64, R76.reuse, R15, R64 ;  /* 0x0000000f4c407223 */ /* 0x040fe20000000040 */
[C---:B------:R-:W-:Y:S01]  /*3030*/  FFMA R56, R76.reuse, R27, R56 ;  /* 0x0000001b4c387223 */ /* 0x040fe20000000038 */
[C---:B------:R-:W-:Y:S01]  /*3040*/  FFMA R48, R76.reuse, R23, R48 ;  /* 0x000000174c307223 */ /* 0x040fe20000000030 */
[----:B------:R-:W-:Y:S01]  /*3050*/  FFMA R43, R43, R71, R36 ;  /* 0x000000472b2b7223 */ /* 0x000fe20000000024 */
[----:B------:R-:W1:Y:S01]  /*3060*/  LDC.64 R86, c[0x0][0x390] ;  /* 0x0000e400ff567b82 */ /* 0x000e620000000a00 */
[----:B------:R-:W-:Y:S01]  /*3070*/  FFMA R76, R76, R19, R57 ;  /* 0x000000134c4c7223 */ /* 0x000fe20000000039 */
[C---:B------:R-:W-:Y:S01]  /*3080*/  FFMA R36, R68.reuse, R39, R37 ;  /* 0x0000002744247223 */ /* 0x040fe20000000025 */
[-C--:B------:R-:W-:Y:S01]  /*3090*/  FFMA R61, R39, R77.reuse, R61 ;  /* 0x0000004d273d7223 */ /* 0x080fe2000000003d */
[----:B------:R-:W-:Y:S01]  /*30a0*/  FFMA R57, R27, R77, R118 ;  /* 0x0000004d1b397223 */ /* 0x000fe20000000076 */
[----:B------:R-:W-:Y:S01]  /*30b0*/  FFMA R37, R39, R69, R94 ;  /* 0x0000004527257223 */ /* 0x000fe2000000005e */
[-C--:B------:R-:W-:Y:S01]  /*30c0*/  FFMA R26, R27, R70.reuse, R21 ;  /* 0x000000461b1a7223 */ /* 0x080fe20000000015 */
[----:B0-----:R-:W-:Y:S01]  /*30d0*/  FFMA R75, R15, R71, R24 ;  /* 0x000000470f4b7223 */ /* 0x001fe20000000018 */
[C---:B------:R-:W-:Y:S01]  /*30e0*/  FFMA R24, R68.reuse, R27, R25 ;  /* 0x0000001b44187223 */ /* 0x040fe20000000019 */
[----:B------:R-:W-:Y:S01]  /*30f0*/  FFMA R25, R27, R69, R82 ;  /* 0x000000451b197223 */ /* 0x000fe20000000052 */
[-C--:B------:R-:W-:Y:S01]  /*3100*/  FFMA R39, R39, R71.reuse, R32 ;  /* 0x0000004727277223 */ /* 0x080fe20000000020 */
[----:B------:R-:W-:Y:S01]  /*3110*/  FFMA R27, R27, R71, R20 ;  /* 0x000000471b1b7223 */ /* 0x000fe20000000014 */
[C---:B------:R-:W-:Y:S01]  /*3120*/  FFMA R32, R68.reuse, R35, R33 ;  /* 0x0000002344207223 */ /* 0x040fe20000000021 */
[C---:B------:R-:W-:Y:S01]  /*3130*/  FFMA R72, R68.reuse, R15, R83 ;  /* 0x0000000f44487223 */ /* 0x040fe20000000053 */
[C---:B------:R-:W-:Y:S01]  /*3140*/  FFMA R20, R68.reuse, R23, R17 ;  /* 0x0000001744147223 */ /* 0x040fe20000000011 */
[----:B------:R-:W-:Y:S01]  /*3150*/  SHF.R.U32.HI R85, RZ, 0x2, R2 ;  /* 0x00000002ff557819 */ /* 0x000fe20000011602 */
[-C--:B------:R-:W-:Y:S01]  /*3160*/  FFMA R22, R23, R70.reuse, R12 ;  /* 0x0000004617167223 */ /* 0x080fe2000000000c */
[----:B------:R-:W-:Y:S01]  /*3170*/  FFMA R68, R68, R19, R11 ;  /* 0x0000001344447223 */ /* 0x000fe2000000000b */
[----:B------:R-:W-:Y:S01]  /*3180*/  IADD3 R2, PT, PT, R2, R9, RZ ;  /* 0x0000000902027210 */ /* 0x000fe20007ffe0ff */
[C---:B------:R-:W-:Y:S01]  /*3190*/  FFMA R65, R15.reuse, R77, R120 ;  /* 0x0000004d0f417223 */ /* 0x040fe20000000078 */
[----:B------:R-:W-:Y:S01]  /*31a0*/  SHF.L.U32 R11, R0, 0x4, RZ ;  /* 0x00000004000b7819 */ /* 0x000fe200000006ff */
[C---:B------:R-:W-:Y:S01]  /*31b0*/  FFMA R73, R15.reuse, R69, R84 ;  /* 0x000000450f497223 */ /* 0x040fe20000000054 */
[----:B------:R-:W-:Y:S01]  /*31c0*/  SHF.R.U32.HI R12, RZ, 0x1c, R0 ;  /* 0x0000001cff0c7819 */ /* 0x000fe20000011600 */
[----:B------:R-:W-:Y:S01]  /*31d0*/  FFMA R74, R15, R70, R81 ;  /* 0x000000460f4a7223 */ /* 0x000fe20000000051 */
[----:B------:R-:W-:Y:S01]  /*31e0*/  IADD3 R0, PT, PT, R7, R9, RZ ;  /* 0x0000000907007210 */ /* 0x000fe20007ffe0ff */
[-C--:B------:R-:W-:Y:S01]  /*31f0*/  FFMA R53, R77, R35.reuse, R124 ;  /* 0x000000234d357223 */ /* 0x080fe2000000007c */
[----:B------:R-:W-:Y:S01]  /*3200*/  SHF.R.U32.HI R15, RZ, 0x2, R2 ;  /* 0x00000002ff0f7819 */ /* 0x000fe20000011602 */
[C---:B------:R-:W-:Y:S01]  /*3210*/  FFMA R33, R69.reuse, R35, R92 ;  /* 0x0000002345217223 */ /* 0x040fe2000000005c */
[----:B------:R-:W-:Y:S01]  /*3220*/  IADD3 R2, PT, PT, R2, R9, RZ ;  /* 0x0000000902027210 */ /* 0x000fe20007ffe0ff */
[----:B------:R-:W-:Y:S01]  /*3230*/  FFMA R21, R69, R23, R80 ;  /* 0x0000001745157223 */ /* 0x000fe20000000050 */
[----:B------:R-:W-:Y:S01]  /*3240*/  SHF.R.U32.HI R83, RZ, 0x2, R0 ;  /* 0x00000002ff537819 */ /* 0x000fe20000011600 */
[----:B------:R-:W-:Y:S01]  /*3250*/  FFMA R35, R35, R71, R90 ;  /* 0x0000004723237223 */ /* 0x000fe2000000005a */
[----:B------:R-:W-:Y:S01]  /*3260*/  IADD3 R0, PT, PT, R0, R9, RZ ;  /* 0x0000000900007210 */ /* 0x000fe20007ffe0ff */
[----:B------:R-:W-:Y:S01]  /*3270*/  FFMA R23, R23, R71, R16 ;  /* 0x0000004717177223 */ /* 0x000fe20000000010 */
[----:B------:R-:W-:Y:S01]  /*3280*/  LOP3.LUT R11, R11, 0xfffffff0, RZ, 0xc0, !PT ;  /* 0xfffffff00b0b7812 */ /* 0x000fe200078ec0ff */
[-C--:B------:R-:W-:Y:S01]  /*3290*/  FFMA R70, R70, R19.reuse, R13 ;  /* 0x0000001346467223 */ /* 0x080fe2000000000d */
[----:B------:R-:W-:Y:S01]  /*32a0*/  SHF.R.U32.HI R17, RZ, 0x2, R2 ;  /* 0x00000002ff117819 */ /* 0x000fe20000011602 */
[----:B------:R-:W-:Y:S01]  /*32b0*/  FFMA R77, R77, R19, R116 ;  /* 0x000000134d4d7223 */ /* 0x000fe20000000074 */
[----:B------:R-:W-:Y:S01]  /*32c0*/  IADD3 R2, PT, PT, R2, R9, RZ ;  /* 0x0000000902027210 */ /* 0x000fe20007ffe0ff */
[----:B------:R-:W-:Y:S01]  /*32d0*/  FFMA R69, R69, R19, R14 ;  /* 0x0000001345457223 */ /* 0x000fe2000000000e */
[----:B------:R-:W-:Y:S01]  /*32e0*/  IADD3 R9, PT, PT, R0, R9, RZ ;  /* 0x0000000900097210 */ /* 0x000fe20007ffe0ff */
[----:B------:R-:W-:Y:S01]  /*32f0*/  FFMA R71, R19, R71, R18 ;  /* 0x0000004713477223 */ /* 0x000fe20000000012 */
[----:B------:R-:W-:Y:S01]  /*3300*/  SHF.R.U32.HI R13, RZ, 0x2, R7 ;  /* 0x00000002ff0d7819 */ /* 0x000fe20000011607 */
[----:B-1----:R-:W-:Y:S01]  /*3310*/  IMAD.WIDE.U32 R84, R85, 0x10, R86 ;  /* 0x0000001055547825 */ /* 0x002fe200078e0056 */
[----:B------:R-:W-:-:S02]  /*3320*/  LOP3.LUT R7, R12, 0x3, RZ, 0xc0, !PT ;  /* 0x000000030c077812 */ /* 0x000fc400078ec0ff */
[----:B------:R-:W-:Y:S01]  /*3330*/  IADD3 R88, P0, PT, R11, UR4, RZ ;  /* 0x000000040b587c10 */ /* 0x000fe2000ff1e0ff */
[----:B------:R-:W-:Y:S01]  /*3340*/  IMAD.WIDE.U32 R12, R13, 0x10, R86 ;  /* 0x000000100d0c7825 */ /* 0x000fe200078e0056 */
[----:B------:R-:W-:Y:S01]  /*3350*/  SHF.R.U32.HI R19, RZ, 0x2, R0 ;  /* 0x00000002ff137819 */ /* 0x000fe20000011600 */
[----:B------:R-:W-:Y:S01]  /*3360*/  STG.E.128 desc[UR8][R84.64], R40 ;  /* 0x0000002854007986 */ /* 0x000fe2000c101d08 */
[----:B------:R-:W-:Y:S01]  /*3370*/  SHF.R.U32.HI R81, RZ, 0x2, R2 ;  /* 0x00000002ff517819 */ /* 0x000fe20000011602 */
[----:B------:R-:W-:Y:S01]  /*3380*/  IMAD.WIDE.U32 R14, R15, 0x10, R86 ;  /* 0x000000100f0e7825 */ /* 0x000fe200078e0056 */
[----:B------:R-:W-:Y:S02]  /*3390*/  SHF.L.U32 R0, R10, 0x4, RZ ;  /* 0x000000040a007819 */ /* 0x000fe400000006ff */
[----:B------:R-:W-:Y:S01]  /*33a0*/  SHF.R.U32.HI R9, RZ, 0x2, R9 ;  /* 0x00000002ff097819 */ /* 0x000fe20000011609 */
[----:B------:R-:W-:Y:S01]  /*33b0*/  IMAD.WIDE.U32 R82, R83, 0x10, R86 ;  /* 0x0000001053527825 */ /* 0x000fe200078e0056 */
[----:B------:R-:W-:-:S02]  /*33c0*/  IADD3.X R89, PT, PT, R7, UR5, RZ, P0, !PT ;  /* 0x0000000507597c10 */ /* 0x000fc400087fe4ff */
[----:B------:R-:W-:Y:S01]  /*33d0*/  SHF.R.U32.HI R10, RZ, 0x1c, R10 ;  /* 0x0000001cff0a7819 */ /* 0x000fe2000001160a */
[--C-:B------:R-:W-:Y:S01]  /*33e0*/  IMAD.WIDE.U32 R16, R17, 0x10, R86.reuse ;  /* 0x0000001011107825 */ /* 0x100fe200078e0056 */
[----:B------:R-:W-:Y:S01]  /*33f0*/  LOP3.LUT R7, R0, 0xfffffff0, RZ, 0xc0, !PT ;  /* 0xfffffff000077812 */ /* 0x000fe200078ec0ff */
[----:B------:R-:W-:Y:S01]  /*3400*/  STG.E.128 desc[UR8][R88.64], R64 ;  /* 0x0000004058007986 */ /* 0x000fe2000c101d08 */
[----:B------:R-:W-:Y:S01]  /*3410*/  SHF.L.U32 R0, R8, 0x4, RZ ;  /* 0x0000000408007819 */ /* 0x000fe200000006ff */
[--C-:B------:R-:W-:Y:S01]  /*3420*/  IMAD.WIDE.U32 R18, R19, 0x10, R86.reuse ;  /* 0x0000001013127825 */ /* 0x100fe200078e0056 */
[----:B------:R-:W-:Y:S01]  /*3430*/  SHF.L.U32 R2, R6, 0x4, RZ ;  /* 0x0000000406027819 */ /* 0x000fe200000006ff */
[----:B------:R0:W-:Y:S01]  /*3440*/  STG.E.128 desc[UR8][R12.64], R72 ;  /* 0x000000480c007986 */ /* 0x0001e2000c101d08 */
[----:B------:R-:W-:Y:S01]  /*3450*/  LOP3.LUT R10, R10, 0x3, RZ, 0xc0, !PT ;  /* 0x000000030a0a7812 */ /* 0x000fe200078ec0ff */
[----:B------:R-:W-:Y:S01]  /*3460*/  IMAD.WIDE.U32 R80, R81, 0x10, R86 ;  /* 0x0000001051507825 */ /* 0x000fe200078e0056 */
[----:B------:R-:W-:-:S02]  /*3470*/  SHF.R.U32.HI R8, RZ, 0x1c, R8 ;  /* 0x0000001cff087819 */ /* 0x000fc40000011608 */
[----:B------:R-:W-:Y:S01]  /*3480*/  LOP3.LUT R0, R0, 0xfffffff0, RZ, 0xc0, !PT ;  /* 0xfffffff000007812 */ /* 0x000fe200078ec0ff */
[----:B------:R-:W-:Y:S01]  /*3490*/  IMAD.WIDE.U32 R86, R9, 0x10, R86 ;  /* 0x0000001009567825 */ /* 0x000fe200078e0056 */
[----:B------:R-:W-:Y:S02]  /*34a0*/  SHF.R.U32.HI R9, RZ, 0x1c, R6 ;  /* 0x0000001cff097819 */ /* 0x000fe40000011606 */
[----:B------:R-:W-:Y:S02]  /*34b0*/  IADD3 R6, P0, PT, R7, UR4, RZ ;  /* 0x0000000407067c10 */ /* 0x000fe4000ff1e0ff */
[----:B------:R-:W-:Y:S02]  /*34c0*/  LOP3.LUT R2, R2, 0xfffffff0, RZ, 0xc0, !PT ;  /* 0xfffffff002027812 */ /* 0x000fe400078ec0ff */
[----:B------:R-:W-:Y:S02]  /*34d0*/  LOP3.LUT R11, R8, 0x3, RZ, 0xc0, !PT ;  /* 0x00000003080b7812 */ /* 0x000fe400078ec0ff */
[----:B------:R-:W-:-:S02]  /*34e0*/  IADD3.X R7, PT, PT, R10, UR5, RZ, P0, !PT ;  /* 0x000000050a077c10 */ /* 0x000fc400087fe4ff */
[----:B------:R-:W-:Y:S02]  /*34f0*/  IADD3 R8, P0, PT, R0, UR4, RZ ;  /* 0x0000000400087c10 */ /* 0x000fe4000ff1e0ff */
[----:B------:R-:W-:Y:S01]  /*3500*/  LOP3.LUT R0, R9, 0x3, RZ, 0xc0, !PT ;  /* 0x0000000309007812 */ /* 0x000fe200078ec0ff */
[----:B------:R1:W-:Y:S01]  /*3510*/  STG.E.128 desc[UR8][R6.64], R60 ;  /* 0x0000003c06007986 */ /* 0x0003e2000c101d08 */
[----:B------:R-:W-:Y:S02]  /*3520*/  IADD3 R10, P1, PT, R2, UR4, RZ ;  /* 0x00000004020a7c10 */ /* 0x000fe4000ff3e0ff */
[----:B------:R-:W-:Y:S01]  /*3530*/  IADD3.X R9, PT, PT, R11, UR5, RZ, P0, !PT ;  /* 0x000000050b097c10 */ /* 0x000fe200087fe4ff */
[----:B------:R-:W-:Y:S01]  /*3540*/  STG.E.128 desc[UR8][R14.64], R36 ;  /* 0x000000240e007986 */ /* 0x000fe2000c101d08 */
[----:B------:R-:W-:Y:S02]  /*3550*/  IADD3.X R11, PT, PT, R0, UR5, RZ, P1, !PT ;  /* 0x00000005000b7c10 */ /* 0x000fe40008ffe4ff */
[----:B------:R-:W-:Y:S01]  /*3560*/  SHF.L.U32 R0, R5, 0x4, RZ ;  /* 0x0000000405007819 */ /* 0x000fe200000006ff */
[----:B------:R-:W-:Y:S01]  /*3570*/  STG.E.128 desc[UR8][R8.64], R56 ;  /* 0x0000003808007986 */ /* 0x000fe2000c101d08 */
[----:B------:R-:W-:-:S02]  /*3580*/  SHF.L.U32 R2, R3, 0x4, RZ ;  /* 0x0000000403027819 */ /* 0x000fc400000006ff */
[----:B------:R-:W-:Y:S01]  /*3590*/  SHF.R.U32.HI R5, RZ, 0x1c, R5 ;  /* 0x0000001cff057819 */ /* 0x000fe20000011605 */
[----:B------:R-:W-:Y:S01]  /*35a0*/  STG.E.128 desc[UR8][R82.64], R24 ;  /* 0x0000001852007986 */ /* 0x000fe2000c101d08 */
[----:B0-----:R-:W-:Y:S02]  /*35b0*/  LOP3.LUT R13, R0, 0xfffffff0, RZ, 0xc0, !PT ;  /* 0xfffffff0000d7812 */ /* 0x001fe400078ec0ff */
[----:B------:R-:W-:Y:S01]  /*35c0*/  SHF.L.U32 R0, R4, 0x4, RZ ;  /* 0x0000000404007819 */ /* 0x000fe200000006ff */
[----:B------:R-:W-:Y:S01]  /*35d0*/  STG.E.128 desc[UR8][R10.64], R52 ;  /* 0x000000340a007986 */ /* 0x000fe2000c101d08 */
[----:B------:R-:W-:Y:S02]  /*35e0*/  SHF.R.U32.HI R3, RZ, 0x1c, R3 ;  /* 0x0000001cff037819 */ /* 0x000fe40000011603 */
[----:B-1----:R-:W-:Y:S01]  /*35f0*/  LOP3.LUT R6, R2, 0xfffffff0, RZ, 0xc0, !PT ;  /* 0xfffffff002067812 */ /* 0x002fe200078ec0ff */
[----:B------:R-:W-:Y:S01]  /*3600*/  STG.E.128 desc[UR8][R16.64], R32 ;  /* 0x0000002010007986 */ /* 0x000fe2000c101d08 */
[----:B------:R-:W-:-:S02]  /*3610*/  LOP3.LUT R7, R5, 0x3, RZ, 0xc0, !PT ;  /* 0x0000000305077812 */ /* 0x000fc400078ec0ff */
[----:B------:R-:W-:Y:S02]  /*3620*/  IADD3 R2, P1, PT, R13, UR4, RZ ;  /* 0x000000040d027c10 */ /* 0x000fe4000ff3e0ff */
[----:B------:R-:W-:Y:S02]  /*3630*/  SHF.R.U32.HI R5, RZ, 0x1c, R4 ;  /* 0x0000001cff057819 */ /* 0x000fe40000011604 */
[----:B------:R-:W-:Y:S02]  /*3640*/  LOP3.LUT R0, R0, 0xfffffff0, RZ, 0xc0, !PT ;  /* 0xfffffff000007812 */ /* 0x000fe400078ec0ff */
[----:B------:R-:W-:Y:S02]  /*3650*/  LOP3.LUT R12, R3, 0x3, RZ, 0xc0, !PT ;  /* 0x00000003030c7812 */ /* 0x000fe400078ec0ff */
[----:B------:R-:W-:Y:S02]  /*3660*/  IADD3 R4, P0, PT, R6, UR4, RZ ;  /* 0x0000000406047c10 */ /* 0x000fe4000ff1e0ff */
[----:B------:R-:W-:-:S02]  /*3670*/  IADD3.X R3, PT, PT, R7, UR5, RZ, P1, !PT ;  /* 0x0000000507037c10 */ /* 0x000fc40008ffe4ff */
[----:B------:R-:W-:Y:S02]  /*3680*/  LOP3.LUT R7, R5, 0x3, RZ, 0xc0, !PT ;  /* 0x0000000305077812 */ /* 0x000fe400078ec0ff */
[----:B------:R-:W-:Y:S01]  /*3690*/  IADD3 R6, P1, PT, R0, UR4, RZ ;  /* 0x0000000400067c10 */ /* 0x000fe2000ff3e0ff */
[----:B------:R-:W-:Y:S01]  /*36a0*/  STG.E.128 desc[UR8][R2.64], R48 ;  /* 0x0000003002007986 */ /* 0x000fe2000c101d08 */
[----:B------:R-:W-:Y:S02]  /*36b0*/  IADD3.X R5, PT, PT, R12, UR5, RZ, P0, !PT ;  /* 0x000000050c057c10 */ /* 0x000fe400087fe4ff */
[----:B------:R-:W-:Y:S01]  /*36c0*/  IADD3.X R7, PT, PT, R7, UR5, RZ, P1, !PT ;  /* 0x0000000507077c10 */ /* 0x000fe20008ffe4ff */
[----:B------:R-:W-:Y:S04]  /*36d0*/  STG.E.128 desc[UR8][R18.64], R20 ;  /* 0x0000001412007986 */ /* 0x000fe8000c101d08 */
[----:B------:R-:W-:Y:S04]  /*36e0*/  STG.E.128 desc[UR8][R4.64], R44 ;  /* 0x0000002c04007986 */ /* 0x000fe8000c101d08 */
[----:B------:R-:W-:Y:S04]  /*36f0*/  STG.E.128 desc[UR8][R80.64], R28 ;  /* 0x0000001c50007986 */ /* 0x000fe8000c101d08 */
[----:B------:R-:W-:Y:S04]  /*3700*/  STG.E.128 desc[UR8][R6.64], R76 ;  /* 0x0000004c06007986 */ /* 0x000fe8000c101d08 */
[----:B------:R-:W-:Y:S01]  /*3710*/  STG.E.128 desc[UR8][R86.64], R68 ;  /* 0x0000004456007986 */ /* 0x000fe2000c101d08 */
[----:B------:R-:W-:Y:S05]  /*3720*/  EXIT ;  /* 0x000000000000794d */ /* 0x000fea0003800000 */
.L_x_3:
[----:B------:R-:W-:-:S00]  /*3730*/  BRA `(.L_x_3) ;  /* 0xfffffffc00fc7947 */ /* 0x000fc0000383ffff */
[----:B------:R-:W-:-:S00]  /*3740*/  NOP ;  /* 0x0000000000007918 */ /* 0x000fc00000000000 */
        /* <DEDUP_REMOVED lines=11> */
.L_x_4:


//--------------------- .nv.shared._Z4mm_8PfS_S_i --------------------------
	.section	.nv.shared._Z4mm_8PfS_S_i,"aw",@nobits
	.sectionflags	@""
	.align	4
.nv.shared._Z4mm_8PfS_S_i:
	.zero		9216


//--------------------- .nv.shared.reserved.0     --------------------------
	.section	.nv.shared.reserved.0,"aw",@nobits
	.weak		__nv_reservedSMEM_offset_0_alias
	.size		__nv_reservedSMEM_offset_0_alias, 0, 64
	.other		__nv_reservedSMEM_offset_0_alias,@"STO_CUDA_RESERVED_SHARED STV_DEFAULT"
__nv_reservedSMEM_offset_0_alias:
	.zero		0
	.zero		64


//--------------------- .nv.constant0._Z4mm_8PfS_S_i --------------------------
	.section	.nv.constant0._Z4mm_8PfS_S_i,"a",@progbits
	.sectionflags	@""
	.align	4
.nv.constant0._Z4mm_8PfS_S_i:
	.zero		924


//--------------------- SYMBOLS --------------------------

	.type		.nv.reservedSmem.offset0,@object
	.size		.nv.reservedSmem.offset0,0x4
	.type		.nv.reservedSmem.cap,@object
	.size		.nv.reservedSmem.cap,0x4
